def attn_fwd(
    Q,
    K,
    V,
    Out,
    Lse,
    sm_scale,
    stride_qz,
    stride_qh,
    stride_qm,
    stride_qk,
    stride_kz,
    stride_kh,
    stride_kn,
    stride_kk,
    stride_vz,
    stride_vh,
    stride_vn,
    stride_vk,
    stride_oz,
    stride_oh,
    stride_om,
    stride_ok,
    seqlen_q,
    seqlen_k,
    BLOCK_M: tl.constexpr,
    BLOCK_N: tl.constexpr,
    HEAD_DIM: tl.constexpr,
    CAUSAL: tl.constexpr,
):
    start_m = tl.program_id(0)
    off_hz = tl.program_id(1)
    q_off = off_hz * stride_qh
    k_off = off_hz * stride_kh
    v_off = off_hz * stride_vh
    offs_m = start_m * BLOCK_M + tl.arange(0, BLOCK_M)
    offs_d = tl.arange(0, HEAD_DIM)
    offs_n = tl.arange(0, BLOCK_N)
    q_ptrs = Q + q_off + offs_m[:, None] * stride_qm + offs_d[None, :] * stride_qk
    k_ptrs = K + k_off + offs_d[:, None] * stride_kk + offs_n[None, :] * stride_kn
    v_ptrs = V + v_off + offs_n[:, None] * stride_vn + offs_d[None, :] * stride_vk
    m_i = tl.full([BLOCK_M], float("-inf"), dtype=tl.float32)
    l_i = tl.zeros([BLOCK_M], dtype=tl.float32) + 1.0
    acc = tl.zeros([BLOCK_M, HEAD_DIM], dtype=tl.float32)
    q = tl.load(q_ptrs)
    acc, l_i, m_i = _attn_fwd_inner(
        acc,
        l_i,
        m_i,
        q,
        k_ptrs,
        v_ptrs,
        sm_scale,
        stride_kn,
        stride_vn,
        start_m,
        seqlen_k,
        BLOCK_M,
        BLOCK_N,
        HEAD_DIM,
        CAUSAL,
    )
    acc = acc / l_i[:, None]
    lse = m_i + tl.math.log2(l_i) / 1.4426950408889634
    o_ptrs = (
        Out
        + off_hz * stride_oh
        + offs_m[:, None] * stride_om
        + offs_d[None, :] * stride_ok
    )
    tl.store(o_ptrs, acc.to(Out.dtype.element_ty))
    tl.store(Lse + off_hz * seqlen_q + offs_m, lse)

# config = {"BLOCK_M": 128, "BLOCK_N": 16, "HEAD_DIM": 64, "arch": "sm_100", "causal": true, "dtype": "bf16", "num_stages": 3, "num_warps": 8}
# arch = sm_100


// ===== COMPILED SASS (sm_100a) =====

	.target	sm_100a

	.elftype	@"ET_EXEC"


//--------------------- .note.nv.tkinfo           --------------------------
	.section	.note.nv.tkinfo,"",@"SHT_NOTE"
	.sectionflags	@"SHF_NOTE_NV_TKINFO"
	.tkinfo
        /*0018*/ 	.word	0x00000081
        /*0030*/ 	.string	""
        /*0030*/ 	.string	"ptxas-blackwell"
        /*0030*/ 	.string	"Cuda compilation tools, release 12.9, V12.9.86"
        /*0030*/ 	.string	"Build cuda_12.9.r12.9/compiler.36037853_0"
        /*0030*/ 	.string	"-v  -suppress-debug-info  -lineinfo  -arch sm_100a "



//--------------------- .note.nv.cuver            --------------------------
	.section	.note.nv.cuver,"",@"SHT_NOTE"
	.sectionflags	@"SHF_NOTE_NV_CUVER"
        /*0018*/ 	.short	0x0001
        /*001a*/ 	.short	0x0064
        /*001c*/ 	.short	0x0001
        /*001e*/ 	.short	0x0000
        /*0020*/ 	.short	0x0001
        /*0022*/ 	.short	0x0000


//--------------------- .nv.info                  --------------------------
	.section	.nv.info,"",@"SHT_CUDA_INFO"
	.align	4


	//----- nvinfo : EIATTR_REGCOUNT
	.align		4
        /*0000*/ 	.byte	0x04, 0x2f
        /*0002*/ 	.short	(.L_5 - .L_4)
	.align		4
.L_4:
        /*0004*/ 	.word	index@(attn_fwd)
        /*0008*/ 	.word	0x00000050


	//----- nvinfo : EIATTR_FRAME_SIZE
	.align		4
.L_5:
        /*000c*/ 	.byte	0x04, 0x11
        /*000e*/ 	.short	(.L_7 - .L_6)
	.align		4
.L_6:
        /*0010*/ 	.word	index@($__internal_2_$__cuda_sm10x_tcgen05_guardrail_trap_unallocated_columns_being_dealloced)
        /*0014*/ 	.word	0x00000000


	//----- nvinfo : EIATTR_FRAME_SIZE
	.align		4
.L_7:
        /*0018*/ 	.byte	0x04, 0x11
        /*001a*/ 	.short	(.L_9 - .L_8)
	.align		4
.L_8:
        /*001c*/ 	.word	index@($__internal_1_$__cuda_sm10x_tcgen05_guardrail_trap_phase_invalid_during_alloc)
        /*0020*/ 	.word	0x00000000


	//----- nvinfo : EIATTR_FRAME_SIZE
	.align		4
.L_9:
        /*0024*/ 	.byte	0x04, 0x11
        /*0026*/ 	.short	(.L_11 - .L_10)
	.align		4
.L_10:
        /*0028*/ 	.word	index@($__internal_0_$__cuda_sm10x_tcgen05_guardrail_trap_col_being_dealloced_not_returned_by_alloc)
        /*002c*/ 	.word	0x00000000


	//----- nvinfo : EIATTR_FRAME_SIZE
	.align		4
.L_11:
        /*0030*/ 	.byte	0x04, 0x11
        /*0032*/ 	.short	(.L_13 - .L_12)
	.align		4
.L_12:
        /*0034*/ 	.word	index@(attn_fwd)
        /*0038*/ 	.word	0x00000000


	//----- nvinfo : EIATTR_MIN_STACK_SIZE
	.align		4
.L_13:
        /*003c*/ 	.byte	0x04, 0x12
        /*003e*/ 	.short	(.L_15 - .L_14)
	.align		4
.L_14:
        /*0040*/ 	.word	index@(attn_fwd)
        /*0044*/ 	.word	0x00000000
.L_15:


//--------------------- .nv.info.attn_fwd         --------------------------
	.section	.nv.info.attn_fwd,"",@"SHT_CUDA_INFO"
	.sectionflags	@""
	.align	4


	//----- nvinfo : EIATTR_CUDA_API_VERSION
	.align		4
        /*0000*/ 	.byte	0x04, 0x37
        /*0002*/ 	.short	(.L_17 - .L_16)
.L_16:
        /*0004*/ 	.word	0x00000081


	//----- nvinfo : EIATTR_KPARAM_INFO
	.align		4
.L_17:
        /*0008*/ 	.byte	0x04, 0x17
        /*000a*/ 	.short	(.L_19 - .L_18)
.L_18:
        /*000c*/ 	.word	0x00000000
        /*0010*/ 	.short	0x0019
        /*0012*/ 	.short	0x0080
        /*0014*/ 	.byte	0x00, 0xf4, 0x21, 0x00


	//----- nvinfo : EIATTR_KPARAM_INFO
	.align		4
.L_19:
        /*0018*/ 	.byte	0x04, 0x17
        /*001a*/ 	.short	(.L_21 - .L_20)
.L_20:
        /*001c*/ 	.word	0x00000000
        /*0020*/ 	.short	0x0018
        /*0022*/ 	.short	0x0078
        /*0024*/ 	.byte	0x00, 0xf4, 0x21, 0x00


	//----- nvinfo : EIATTR_KPARAM_INFO
	.align		4
.L_21:
        /*0028*/ 	.byte	0x04, 0x17
        /*002a*/ 	.short	(.L_23 - .L_22)
.L_22:
        /*002c*/ 	.word	0x00000000
        /*0030*/ 	.short	0x0017
        /*0032*/ 	.short	0x0070
        /*0034*/ 	.byte	0x00, 0xf0, 0x11, 0x00


	//----- nvinfo : EIATTR_KPARAM_INFO
	.align		4
.L_23:
        /*0038*/ 	.byte	0x04, 0x17
        /*003a*/ 	.short	(.L_25 - .L_24)
.L_24:
        /*003c*/ 	.word	0x00000000
        /*0040*/ 	.short	0x0016
        /*0042*/ 	.short	0x006c
        /*0044*/ 	.byte	0x00, 0xf0, 0x11, 0x00


	//----- nvinfo : EIATTR_KPARAM_INFO
	.align		4
.L_25:
        /*0048*/ 	.byte	0x04, 0x17
        /*004a*/ 	.short	(.L_27 - .L_26)
.L_26:
        /*004c*/ 	.word	0x00000000
        /*0050*/ 	.short	0x0015
        /*0052*/ 	.short	0x0068
        /*0054*/ 	.byte	0x00, 0xf0, 0x11, 0x00


	//----- nvinfo : EIATTR_KPARAM_INFO
	.align		4
.L_27:
        /*0058*/ 	.byte	0x04, 0x17
        /*005a*/ 	.short	(.L_29 - .L_28)
.L_28:
        /*005c*/ 	.word	0x00000000
        /*0060*/ 	.short	0x0014
        /*0062*/ 	.short	0x0064
        /*0064*/ 	.byte	0x00, 0xf0, 0x11, 0x00


	//----- nvinfo : EIATTR_KPARAM_INFO
	.align		4
.L_29:
        /*0068*/ 	.byte	0x04, 0x17
        /*006a*/ 	.short	(.L_31 - .L_30)
.L_30:
        /*006c*/ 	.word	0x00000000
        /*0070*/ 	.short	0x0013
        /*0072*/ 	.short	0x0060
        /*0074*/ 	.byte	0x00, 0xf0, 0x11, 0x00


	//----- nvinfo : EIATTR_KPARAM_INFO
	.align		4
.L_31:
        /*0078*/ 	.byte	0x04, 0x17
        /*007a*/ 	.short	(.L_33 - .L_32)
.L_32:
        /*007c*/ 	.word	0x00000000
        /*0080*/ 	.short	0x0012
        /*0082*/ 	.short	0x005c
        /*0084*/ 	.byte	0x00, 0xf0, 0x11, 0x00


	//----- nvinfo : EIATTR_KPARAM_INFO
	.align		4
.L_33:
        /*0088*/ 	.byte	0x04, 0x17
        /*008a*/ 	.short	(.L_35 - .L_34)
.L_34:
        /*008c*/ 	.word	0x00000000
        /*0090*/ 	.short	0x0011
        /*0092*/ 	.short	0x0058
        /*0094*/ 	.byte	0x00, 0xf0, 0x11, 0x00


	//----- nvinfo : EIATTR_KPARAM_INFO
	.align		4
.L_35:
        /*0098*/ 	.byte	0x04, 0x17
        /*009a*/ 	.short	(.L_37 - .L_36)
.L_36:
        /*009c*/ 	.word	0x00000000
        /*00a0*/ 	.short	0x0010
        /*00a2*/ 	.short	0x0054
        /*00a4*/ 	.byte	0x00, 0xf0, 0x11, 0x00


	//----- nvinfo : EIATTR_KPARAM_INFO
	.align		4
.L_37:
        /*00a8*/ 	.byte	0x04, 0x17
        /*00aa*/ 	.short	(.L_39 - .L_38)
.L_38:
        /*00ac*/ 	.word	0x00000000
        /*00b0*/ 	.short	0x000f
        /*00b2*/ 	.short	0x0050
        /*00b4*/ 	.byte	0x00, 0xf0, 0x11, 0x00


	//----- nvinfo : EIATTR_KPARAM_INFO
	.align		4
.L_39:
        /*00b8*/ 	.byte	0x04, 0x17
        /*00ba*/ 	.short	(.L_41 - .L_40)
.L_40:
        /*00bc*/ 	.word	0x00000000
        /*00c0*/ 	.short	0x000e
        /*00c2*/ 	.short	0x004c
        /*00c4*/ 	.byte	0x00, 0xf0, 0x11, 0x00


	//----- nvinfo : EIATTR_KPARAM_INFO
	.align		4
.L_41:
        /*00c8*/ 	.byte	0x04, 0x17
        /*00ca*/ 	.short	(.L_43 - .L_42)
.L_42:
        /*00cc*/ 	.word	0x00000000
        /*00d0*/ 	.short	0x000d
        /*00d2*/ 	.short	0x0048
        /*00d4*/ 	.byte	0x00, 0xf0, 0x11, 0x00


	//----- nvinfo : EIATTR_KPARAM_INFO
	.align		4
.L_43:
        /*00d8*/ 	.byte	0x04, 0x17
        /*00da*/ 	.short	(.L_45 - .L_44)
.L_44:
        /*00dc*/ 	.word	0x00000000
        /*00e0*/ 	.short	0x000c
        /*00e2*/ 	.short	0x0044
        /*00e4*/ 	.byte	0x00, 0xf0, 0x11, 0x00


	//----- nvinfo : EIATTR_KPARAM_INFO
	.align		4
.L_45:
        /*00e8*/ 	.byte	0x04, 0x17
        /*00ea*/ 	.short	(.L_47 - .L_46)
.L_46:
        /*00ec*/ 	.word	0x00000000
        /*00f0*/ 	.short	0x000b
        /*00f2*/ 	.short	0x0040
        /*00f4*/ 	.byte	0x00, 0xf0, 0x11, 0x00


	//----- nvinfo : EIATTR_KPARAM_INFO
	.align		4
.L_47:
        /*00f8*/ 	.byte	0x04, 0x17
        /*00fa*/ 	.short	(.L_49 - .L_48)
.L_48:
        /*00fc*/ 	.word	0x00000000
        /*0100*/ 	.short	0x000a
        /*0102*/ 	.short	0x003c
        /*0104*/ 	.byte	0x00, 0xf0, 0x11, 0x00


	//----- nvinfo : EIATTR_KPARAM_INFO
	.align		4
.L_49:
        /*0108*/ 	.byte	0x04, 0x17
        /*010a*/ 	.short	(.L_51 - .L_50)
.L_50:
        /*010c*/ 	.word	0x00000000
        /*0110*/ 	.short	0x0009
        /*0112*/ 	.short	0x0038
        /*0114*/ 	.byte	0x00, 0xf0, 0x11, 0x00


	//----- nvinfo : EIATTR_KPARAM_INFO
	.align		4
.L_51:
        /*0118*/ 	.byte	0x04, 0x17
        /*011a*/ 	.short	(.L_53 - .L_52)
.L_52:
        /*011c*/ 	.word	0x00000000
        /*0120*/ 	.short	0x0008
        /*0122*/ 	.short	0x0034
        /*0124*/ 	.byte	0x00, 0xf0, 0x11, 0x00


	//----- nvinfo : EIATTR_KPARAM_INFO
	.align		4
.L_53:
        /*0128*/ 	.byte	0x04, 0x17
        /*012a*/ 	.short	(.L_55 - .L_54)
.L_54:
        /*012c*/ 	.word	0x00000000
        /*0130*/ 	.short	0x0007
        /*0132*/ 	.short	0x0030
        /*0134*/ 	.byte	0x00, 0xf0, 0x11, 0x00


	//----- nvinfo : EIATTR_KPARAM_INFO
	.align		4
.L_55:
        /*0138*/ 	.byte	0x04, 0x17
        /*013a*/ 	.short	(.L_57 - .L_56)
.L_56:
        /*013c*/ 	.word	0x00000000
        /*0140*/ 	.short	0x0006
        /*0142*/ 	.short	0x002c
        /*0144*/ 	.byte	0x00, 0xf0, 0x11, 0x00


	//----- nvinfo : EIATTR_KPARAM_INFO
	.align		4
.L_57:
        /*0148*/ 	.byte	0x04, 0x17
        /*014a*/ 	.short	(.L_59 - .L_58)
.L_58:
        /*014c*/ 	.word	0x00000000
        /*0150*/ 	.short	0x0005
        /*0152*/ 	.short	0x0028
        /*0154*/ 	.byte	0x00, 0xf0, 0x11, 0x00


	//----- nvinfo : EIATTR_KPARAM_INFO
	.align		4
.L_59:
        /*0158*/ 	.byte	0x04, 0x17
        /*015a*/ 	.short	(.L_61 - .L_60)
.L_60:
        /*015c*/ 	.word	0x00000000
        /*0160*/ 	.short	0x0004
        /*0162*/ 	.short	0x0020
        /*0164*/ 	.byte	0x00, 0xf4, 0x21, 0x00


	//----- nvinfo : EIATTR_KPARAM_INFO
	.align		4
.L_61:
        /*0168*/ 	.byte	0x04, 0x17
        /*016a*/ 	.short	(.L_63 - .L_62)
.L_62:
        /*016c*/ 	.word	0x00000000
        /*0170*/ 	.short	0x0003
        /*0172*/ 	.short	0x0018
        /*0174*/ 	.byte	0x00, 0xf4, 0x21, 0x00


	//----- nvinfo : EIATTR_KPARAM_INFO
	.align		4
.L_63:
        /*0178*/ 	.byte	0x04, 0x17
        /*017a*/ 	.short	(.L_65 - .L_64)
.L_64:
        /*017c*/ 	.word	0x00000000
        /*0180*/ 	.short	0x0002
        /*0182*/ 	.short	0x0010
        /*0184*/ 	.byte	0x00, 0xf4, 0x21, 0x00


	//----- nvinfo : EIATTR_KPARAM_INFO
	.align		4
.L_65:
        /*0188*/ 	.byte	0x04, 0x17
        /*018a*/ 	.short	(.L_67 - .L_66)
.L_66:
        /*018c*/ 	.word	0x00000000
        /*0190*/ 	.short	0x0001
        /*0192*/ 	.short	0x0008
        /*0194*/ 	.byte	0x00, 0xf4, 0x21, 0x00


	//----- nvinfo : EIATTR_KPARAM_INFO
	.align		4
.L_67:
        /*0198*/ 	.byte	0x04, 0x17
        /*019a*/ 	.short	(.L_69 - .L_68)
.L_68:
        /*019c*/ 	.word	0x00000000
        /*01a0*/ 	.short	0x0000
        /*01a2*/ 	.short	0x0000
        /*01a4*/ 	.byte	0x00, 0xf4, 0x21, 0x00


	//----- nvinfo : EIATTR_AT_ENTRY_FRAGMENTS
	.align		4
.L_69:
        /*01a8*/ 	.byte	0x04, 0x4f
        /*01aa*/ 	.short	(.L_71 - .L_70)


	//   ....[0]....
.L_70:
        /*01ac*/ 	.word	0x00000004


	//----- nvinfo : EIATTR_RESERVED_SMEM_USED
	.align		4
.L_71:
        /*01b0*/ 	.byte	0x01, 0x41
	.zero		2


	//----- nvinfo : EIATTR_SPARSE_MMA_MASK
	.align		4
        /*01b4*/ 	.byte	0x03, 0x50
        /*01b6*/ 	.short	0x0000


	//----- nvinfo : EIATTR_TCGEN05_1CTA_USED
	.align		4
        /*01b8*/ 	.byte	0x01, 0x51
	.zero		2


	//----- nvinfo : EIATTR_MAXREG_COUNT
	.align		4
        /*01bc*/ 	.byte	0x03, 0x1b
        /*01be*/ 	.short	0x00ff


	//----- nvinfo : EIATTR_NUM_BARRIERS
	.align		4
        /*01c0*/ 	.byte	0x02, 0x4c
        /*01c2*/ 	.byte	0x01
	.zero		1


	//----- nvinfo : EIATTR_INT_WARP_WIDE_INSTR_OFFSETS
	.align		4
        /*01c4*/ 	.byte	0x04, 0x31
        /*01c6*/ 	.short	(.L_73 - .L_72)


	//   ....[0]....
.L_72:
        /*01c8*/ 	.word	0x00001060


	//   ....[1]....
        /*01cc*/ 	.word	0x00001070


	//   ....[2]....
        /*01d0*/ 	.word	0x00001380


	//   ....[3]....
        /*01d4*/ 	.word	0x00001500


	//   ....[4]....
        /*01d8*/ 	.word	0x000027b0


	//   ....[5]....
        /*01dc*/ 	.word	0x00004db0


	//   ....[6]....
        /*01e0*/ 	.word	0x00004e00


	//----- nvinfo : EIATTR_COOP_GROUP_MASK_REGIDS
	.align		4
.L_73:
        /*01e4*/ 	.byte	0x04, 0x29
        /*01e6*/ 	.short	(.L_75 - .L_74)


	//   ....[0]....
.L_74:
        /*01e8*/ 	.word	0xffffffff


	//   ....[1]....
        /*01ec*/ 	.word	0xffffffff


	//   ....[2]....
        /*01f0*/ 	.word	0xffffffff


	//   ....[3]....
        /*01f4*/ 	.word	0xffffffff


	//   ....[4]....
        /*01f8*/ 	.word	0xffffffff


	//   ....[5]....
        /*01fc*/ 	.word	0xffffffff


	//   ....[6]....
        /*0200*/ 	.word	0xffffffff


	//   ....[7]....
        /*0204*/ 	.word	0xffffffff


	//----- nvinfo : EIATTR_COOP_GROUP_INSTR_OFFSETS
	.align		4
.L_75:
        /*0208*/ 	.byte	0x04, 0x28
        /*020a*/ 	.short	(.L_77 - .L_76)


	//   ....[0]....
.L_76:
        /*020c*/ 	.word	0x00000050


	//   ....[1]....
        /*0210*/ 	.word	0x00000310


	//   ....[2]....
        /*0214*/ 	.word	0x00001b50


	//   ....[3]....
        /*0218*/ 	.word	0x00002020


	//   ....[4]....
        /*021c*/ 	.word	0x00002d60


	//   ....[5]....
        /*0220*/ 	.word	0x00003020


	//   ....[6]....
        /*0224*/ 	.word	0x00004c40


	//   ....[7]....
        /*0228*/ 	.word	0x00004eb0


	//----- nvinfo : EIATTR_VRC_CTA_INIT_COUNT
	.align		4
.L_77:
        /*022c*/ 	.byte	0x02, 0x4a
        /*022e*/ 	.byte	0x80
	.zero		1


	//----- nvinfo : EIATTR_MBARRIER_INSTR_OFFSETS
	.align		4
        /*0230*/ 	.byte	0x04, 0x39
        /*0232*/ 	.short	(.L_79 - .L_78)


	//   ....[0]....
.L_78:
        /*0234*/ 	.word	0x000012f0
        /*0238*/ 	.word	0x000000ff
        /*023c*/ 	.word	0x00005800
        /*0240*/ 	.short	0x0100
        /*0242*/ 	.byte	0x09
	.zero		1


	//   ....[1]....
        /*0244*/ 	.word	0x000014e0
        /*0248*/ 	.word	0x000000ff
        /*024c*/ 	.word	0x00005808
        /*0250*/ 	.short	0x0100
        /*0252*/ 	.byte	0x09
	.zero		1


	//   ....[2]....
        /*0254*/ 	.word	0x00001590
        /*0258*/ 	.word	0x000000ff
        /*025c*/ 	.word	0x00004800
        /*0260*/ 	.short	0x0100
        /*0262*/ 	.byte	0x09
	.zero		1


	//   ....[3]....
        /*0264*/ 	.word	0x000017f0
        /*0268*/ 	.word	0x000000ff
        /*026c*/ 	.word	0x00004800
        /*0270*/ 	.short	0x010a
        /*0272*/ 	.byte	0x09
	.zero		1


	//   ....[4]....
        /*0274*/ 	.word	0x00001930
        /*0278*/ 	.word	0x000000ff
        /*027c*/ 	.word	0x00004800
        /*0280*/ 	.short	0x0108
        /*0282*/ 	.byte	0x09
	.zero		1


	//   ....[5]....
        /*0284*/ 	.word	0x00002830
        /*0288*/ 	.word	0x000000ff
        /*028c*/ 	.word	0x00005810
        /*0290*/ 	.short	0x0100
        /*0292*/ 	.byte	0x09
	.zero		1


	//   ....[6]....
        /*0294*/ 	.word	0x000029a0
        /*0298*/ 	.word	0x000000ff
        /*029c*/ 	.word	0x00005810
        /*02a0*/ 	.short	0x010a
        /*02a2*/ 	.byte	0x09
	.zero		1


	//   ....[7]....
        /*02a4*/ 	.word	0x00002b20
        /*02a8*/ 	.word	0x000000ff
        /*02ac*/ 	.word	0x00005810
        /*02b0*/ 	.short	0x0108
        /*02b2*/ 	.byte	0x09
	.zero		1


	//   ....[8]....
        /*02b4*/ 	.word	0x00002f50
        /*02b8*/ 	.word	0x000000ff
        /*02bc*/ 	.word	0x00000000
        /*02c0*/ 	.short	0x010a
        /*02c2*/ 	.byte	0x20
	.zero		1


	//   ....[9]....
        /*02c4*/ 	.word	0x000035f0
        /*02c8*/ 	.word	0x000000ff
        /*02cc*/ 	.word	0x00000000
        /*02d0*/ 	.short	0x010a
        /*02d2*/ 	.byte	0x20
	.zero		1


	//   ....[10]....
        /*02d4*/ 	.word	0x000036b0
        /*02d8*/ 	.word	0x000000ff
        /*02dc*/ 	.word	0x00005800
        /*02e0*/ 	.short	0x0108
        /*02e2*/ 	.byte	0x09
	.zero		1


	//   ....[11]....
        /*02e4*/ 	.word	0x000036f0
        /*02e8*/ 	.word	0x000000ff
        /*02ec*/ 	.word	0x00005808
        /*02f0*/ 	.short	0x0108
        /*02f2*/ 	.byte	0x09
	.zero		1


	//   ....[12]....
        /*02f4*/ 	.word	0x00004ed0
        /*02f8*/ 	.word	0x000000ff
        /*02fc*/ 	.word	0x00004800
        /*0300*/ 	.short	0x010a
        /*0302*/ 	.byte	0x09
	.zero		1


	//   ....[13]....
        /*0304*/ 	.word	0x00004f00
        /*0308*/ 	.word	0x000000ff
        /*030c*/ 	.word	0x00005810
        /*0310*/ 	.short	0x010a
        /*0312*/ 	.byte	0x09
	.zero		1


	//   ....[14]....
        /*0314*/ 	.word	0x00004f30
        /*0318*/ 	.word	0x000000ff
        /*031c*/ 	.word	0x00000000
        /*0320*/ 	.short	0x010a
        /*0322*/ 	.byte	0x20
	.zero		1


	//   ....[15]....
        /*0324*/ 	.word	0x00004f60
        /*0328*/ 	.word	0x000000ff
        /*032c*/ 	.word	0x00000000
        /*0330*/ 	.short	0x010a
        /*0332*/ 	.byte	0x20
	.zero		1


	//----- nvinfo : EIATTR_NUM_MBARRIERS
	.align		4
.L_79:
        /*0334*/ 	.byte	0x03, 0x38
        /*0336*/ 	.short	0xffff


	//----- nvinfo : EIATTR_EXIT_INSTR_OFFSETS
	.align		4
        /*0338*/ 	.byte	0x04, 0x1c
        /*033a*/ 	.short	(.L_81 - .L_80)


	//   ....[0]....
.L_80:
        /*033c*/ 	.word	0x00004ec0


	//----- nvinfo : EIATTR_REQNTID
	.align		4
.L_81:
        /*0340*/ 	.byte	0x04, 0x10
        /*0342*/ 	.short	(.L_83 - .L_82)
.L_82:
        /*0344*/ 	.word	0x00000100
        /*0348*/ 	.word	0x00000001
        /*034c*/ 	.word	0x00000001


	//----- nvinfo : EIATTR_CRS_STACK_SIZE
	.align		4
.L_83:
        /*0350*/ 	.byte	0x04, 0x1e
        /*0352*/ 	.short	(.L_85 - .L_84)
.L_84:
        /*0354*/ 	.word	0x00000000


	//----- nvinfo : EIATTR_CBANK_PARAM_SIZE
	.align		4
.L_85:
        /*0358*/ 	.byte	0x03, 0x19
        /*035a*/ 	.short	0x0088


	//----- nvinfo : EIATTR_PARAM_CBANK
	.align		4
        /*035c*/ 	.byte	0x04, 0x0a
        /*035e*/ 	.short	(.L_87 - .L_86)
	.align		4
.L_86:
        /*0360*/ 	.word	index@(.nv.constant0.attn_fwd)
        /*0364*/ 	.short	0x0380
        /*0366*/ 	.short	0x0088


	//----- nvinfo : EIATTR_SW_WAR
	.align		4
.L_87:
        /*0368*/ 	.byte	0x04, 0x36
        /*036a*/ 	.short	(.L_89 - .L_88)
.L_88:
        /*036c*/ 	.word	0x00000008
.L_89:


//--------------------- .nv.compat                --------------------------
	.section	.nv.compat,"",@"SHT_CUDA_COMPAT_INFO"
	.align	4
        /*0000*/ 	.byte	0x02, 0x02, 0x02, 0x00, 0x02, 0x05, 0x05, 0x00, 0x02, 0x03, 0x00, 0x00, 0x02, 0x06, 0x01, 0x00


//--------------------- .nv.callgraph             --------------------------
	.section	.nv.callgraph,"",@"SHT_CUDA_CALLGRAPH"
	.align	4
	.sectionentsize	8
	.align		4
        /*0000*/ 	.word	0x00000000
	.align		4
        /*0004*/ 	.word	0xffffffff
	.align		4
        /*0008*/ 	.word	0x00000000
	.align		4
        /*000c*/ 	.word	0xfffffffe
	.align		4
        /*0010*/ 	.word	0x00000000
	.align		4
        /*0014*/ 	.word	0xfffffffd
	.align		4
        /*0018*/ 	.word	0x00000000
	.align		4
        /*001c*/ 	.word	0xfffffffc


//--------------------- .nv.constant4             --------------------------
	.section	.nv.constant4,"a",@progbits
	.align	8
	.align		8
.nv.constant4:
        /*0000*/ 	.dword	_$_str


//--------------------- .text.attn_fwd            --------------------------
	.section	.text.attn_fwd,"ax",@progbits
	.align	128
        .global         attn_fwd
        .type           attn_fwd,@function
        .size           attn_fwd,(.L_x_31 - attn_fwd)
        .other          attn_fwd,@"STO_CUDA_ENTRY STV_DEFAULT"
attn_fwd:
.text.attn_fwd:
[----:B------:R-:W0:Y:S01]  /*0000*/  LDC R1, c[0x0][0x37c] ;  /* 0x0000df00ff017b82 */ /* 0x000e220000000800 */
[----:B------:R-:W1:Y:S02]  /*0010*/  S2R R0, SR_TID.X ;  /* 0x0000000000007919 */ /* 0x000e640000002100 */
[----:B-1----:R-:W-:-:S13]  /*0020*/  ISETP.GE.U32.AND P5, PT, R0, 0x20, PT ;  /* 0x000000200000780c */ /* 0x002fda0003fa6070 */
[----:B------:R-:W-:Y:S05]  /*0030*/  @P5 BRA `(.L_x_0) ;  /* 0x0000000000b85947 */ /* 0x000fea0003800000 */
[----:B------:R-:W1:Y:S01]  /*0040*/  S2UR UR6, SR_CgaCtaId ;  /* 0x00000000000679c3 */ /* 0x000e620000008800 */
[----:B------:R-:W-:Y:S01]  /*0050*/  NOP ;  /* 0x0000000000007918 */ /* 0x000fe20000000000 */
[----:B------:R-:W-:Y:S02]  /*0060*/  UMOV UR4, 0x40 ;  /* 0x0000004000047882 */ /* 0x000fe40000000000 */
[----:B-1----:R-:W-:-:S09]  /*0070*/  ULEA UR4, UR6, UR4, 0x18 ;  /* 0x0000000406047291 */ /* 0x002fd2000f8ec0ff */
[----:B------:R-:W1:Y:S01]  /*0080*/  LDS.U8 R2, [UR4] ;  /* 0x00000004ff027984 */ /* 0x000e620008000000 */
[----:B------:R-:W-:Y:S02]  /*0090*/  UMOV UR4, 0x400 ;  /* 0x0000040000047882 */ /* 0x000fe40000000000 */
[----:B------:R-:W-:Y:S01]  /*00a0*/  ULEA UR4, UR6, UR4, 0x18 ;  /* 0x0000000406047291 */ /* 0x000fe2000f8ec0ff */
[----:B-1----:R-:W-:-:S13]  /*00b0*/  ISETP.NE.AND P0, PT, R2, RZ, PT ;  /* 0x000000ff0200720c */ /* 0x002fda0003f05270 */
[----:B------:R-:W-:Y:S05]  /*00c0*/  @P0 BRA `(.L_x_1) ;  /* 0x00000000007c0947 */ /* 0x000fea0003800000 */
[----:B------:R-:W-:-:S13]  /*00d0*/  ELECT P0, URZ, PT ;  /* 0x0000000000ff782f */ /* 0x000fda0003800000 */
[----:B------:R-:W-:Y:S05]  /*00e0*/  @!P0 BRA `(.L_x_2) ;  /* 0x0000000000848947 */ /* 0x000fea0003800000 */
[----:B------:R-:W-:Y:S01]  /*00f0*/  UMOV UR5, 0x4 ;  /* 0x0000000400057882 */ /* 0x000fe20000000000 */
[----:B------:R-:W-:Y:S02]  /*0100*/  IMAD.MOV.U32 R5, RZ, RZ, 0x1 ;  /* 0x00000001ff057424 */ /* 0x000fe400078e00ff */
[----:B------:R-:W-:Y:S02]  /*0110*/  IMAD.MOV.U32 R3, RZ, RZ, 0xf ;  /* 0x0000000fff037424 */ /* 0x000fe400078e00ff */
[----:B------:R-:W-:Y:S04]  /*0120*/  DEPBAR.LE SB1, 0x36 ;  /* 0x00009d800000791a */ /* 0x000fe80000000000 */
[----:B------:R-:W1:Y:S02]  /*0130*/  UTCATOMSWS.FIND_AND_SET.ALIGN UP0, UR5, UR5 ;  /* 0x00000005000575e3 */ /* 0x000e640008000800 */
[----:B-1----:R-:W-:-:S04]  /*0140*/  PLOP3.LUT P0, PT, PT, PT, UP0, 0x80, 0x8 ;  /* 0x000000000008781c */ /* 0x002fc80003f0f008 */
[----:B------:R-:W-:-:S04]  /*0150*/  SEL R2, RZ, 0xffffffff, !P0 ;  /* 0xffffffffff027807 */ /* 0x000fc80004000000 */
[----:B------:R-:W-:Y:S01]  /*0160*/  ISETP.NE.AND P0, PT, R2, RZ, PT ;  /* 0x000000ff0200720c */ /* 0x000fe20003f05270 */
[----:B------:R-:W-:-:S12]  /*0170*/  IMAD.U32 R2, RZ, RZ, UR5 ;  /* 0x00000005ff027e24 */ /* 0x000fd8000f8e00ff */
[----:B------:R-:W-:Y:S05]  /*0180*/  @P0 BRA `(.L_x_3) ;  /* 0x0000000000240947 */ /* 0x000fea0003800000 */
.L_x_4:
[----:B------:R-:W-:Y:S05]  /*0190*/  NANOSLEEP 0x64 ;  /* 0x000000640000795d */ /* 0x000fea0003800000 */
[----:B------:R-:W-:-:S05]  /*01a0*/  UMOV UR5, 0x4 ;  /* 0x0000000400057882 */ /* 0x000fca0000000000 */
[----:B------:R-:W-:Y:S04]  /*01b0*/  DEPBAR.LE SB1, 0x36 ;  /* 0x00009d800000791a */ /* 0x000fe80000000000 */
[----:B------:R-:W1:Y:S02]  /*01c0*/  UTCATOMSWS.FIND_AND_SET.ALIGN UP0, UR5, UR5 ;  /* 0x00000005000575e3 */ /* 0x000e640008000800 */
[----:B-1----:R-:W-:-:S04]  /*01d0*/  PLOP3.LUT P0, PT, PT, PT, UP0, 0x80, 0x8 ;  /* 0x000000000008781c */ /* 0x002fc80003f0f008 */
[----:B------:R-:W-:-:S04]  /*01e0*/  SEL R2, RZ, 0xffffffff, !P0 ;  /* 0xffffffffff027807 */ /* 0x000fc80004000000 */
[----:B------:R-:W-:Y:S01]  /*01f0*/  ISETP.NE.AND P0, PT, R2, RZ, PT ;  /* 0x000000ff0200720c */ /* 0x000fe20003f05270 */
[----:B------:R-:W-:-:S12]  /*0200*/  IMAD.U32 R2, RZ, RZ, UR5 ;  /* 0x00000005ff027e24 */ /* 0x000fd8000f8e00ff */
[----:B------:R-:W-:Y:S05]  /*0210*/  @!P0 BRA `(.L_x_4) ;  /* 0xfffffffc00dc8947 */ /* 0x000fea000383ffff */
.L_x_3:
[C---:B------:R-:W-:Y:S01]  /*0220*/  VIADD R4, R2.reuse, 0x10 ;  /* 0x0000001002047836 */ /* 0x040fe20000000000 */
[----:B------:R-:W-:Y:S01]  /*0230*/  UMOV UR5, 0x50 ;  /* 0x0000005000057882 */ /* 0x000fe20000000000 */
[----:B------:R-:W-:Y:S01]  /*0240*/  SHF.L.U32 R3, R3, R2, RZ ;  /* 0x0000000203037219 */ /* 0x000fe200000006ff */
[----:B------:R-:W-:Y:S01]  /*0250*/  ULEA UR5, UR6, UR5, 0x18 ;  /* 0x0000000506057291 */ /* 0x000fe2000f8ec0ff */
[----:B------:R-:W-:Y:S01]  /*0260*/  IMAD.SHL.U32 R2, R2, 0x20, RZ ;  /* 0x0000002002027824 */ /* 0x000fe200078e00ff */
[----:B------:R-:W-:-:S04]  /*0270*/  SHF.L.U32 R4, R5, R4, RZ ;  /* 0x0000000405047219 */ /* 0x000fc800000006ff */
[----:B------:R-:W-:-:S05]  /*0280*/  LOP3.LUT R3, R4, R3, RZ, 0xfc, !PT ;  /* 0x0000000304037212 */ /* 0x000fca00078efcff */
[----:B------:R1:W-:Y:S04]  /*0290*/  ATOMS.OR RZ, [UR5], R3 ;  /* 0x00000003ffff798c */ /* 0x0003e8000b000005 */
[----:B------:R1:W-:Y:S01]  /*02a0*/  STS [UR4], R2 ;  /* 0x00000002ff007988 */ /* 0x0003e20008000804 */
[----:B------:R-:W-:Y:S05]  /*02b0*/  BRA `(.L_x_2) ;  /* 0x0000000000107947 */ /* 0x000fea0003800000 */
.L_x_1:
[----:B------:R-:W-:Y:S01]  /*02c0*/  IMAD.MOV.U32 R3, RZ, RZ, -0x1 ;  /* 0xffffffffff037424 */ /* 0x000fe200078e00ff */
[----:B------:R-:W-:-:S04]  /*02d0*/  MOV R2, 0x300 ;  /* 0x0000030000027802 */ /* 0x000fc80000000f00 */
[----:B------:R1:W-:Y:S03]  /*02e0*/  STS [UR4], R3 ;  /* 0x00000003ff007988 */ /* 0x0003e60008000804 */
[----:B01----:R-:W-:Y:S05]  /*02f0*/  CALL.REL.NOINC `($__internal_1_$__cuda_sm10x_tcgen05_guardrail_trap_phase_invalid_during_alloc) ;  /* 0x0000004c00307944 */ /* 0x003fea0003c00000 */
.L_x_2:
[----:B------:R-:W-:Y:S05]  /*0300*/  WARPSYNC.ALL ;  /* 0x0000000000007948 */ /* 0x000fea0003800000 */
[----:B------:R-:W-:Y:S01]  /*0310*/  NOP ;  /* 0x0000000000007918 */ /* 0x000fe20000000000 */
.L_x_0:
[----:B------:R-:W2:Y:S01]  /*0320*/  S2R R47, SR_CTAID.X ;  /* 0x00000000002f7919 */ /* 0x000ea20000002500 */
[----:B------:R-:W3:Y:S01]  /*0330*/  S2UR UR8, SR_CTAID.Y ;  /* 0x00000000000879c3 */ /* 0x000ee20000002600 */
[----:B------:R-:W3:Y:S01]  /*0340*/  LDCU.64 UR4, c[0x0][0x3b0] ;  /* 0x00007600ff0477ac */ /* 0x000ee20008000a00 */
[----:B------:R-:W-:Y:S01]  /*0350*/  SHF.R.U32.HI R36, RZ, 0x7, R0 ;  /* 0x00000007ff247819 */ /* 0x000fe20000011600 */
[----:B------:R-:W-:-:S03]  /*0360*/  UMOV UR9, 0x400 ;  /* 0x0000040000097882 */ /* 0x000fc60000000000 */
[----:B------:R-:W-:Y:S01]  /*0370*/  SGXT.U32 R36, R36, 0x1 ;  /* 0x000000012424781a */ /* 0x000fe20000000000 */
[----:B------:R-:W4:Y:S01]  /*0380*/  LDCU.64 UR26, c[0x0][0x358] ;  /* 0x00006b00ff1a77ac */ /* 0x000f220008000a00 */
[----:B------:R-:W1:Y:S08]  /*0390*/  S2UR UR6, SR_CgaCtaId ;  /* 0x00000000000679c3 */ /* 0x000e700000008800 */
[----:B------:R-:W0:Y:S08]  /*03a0*/  LDC.64 R12, c[0x0][0x380] ;  /* 0x0000e000ff0c7b82 */ /* 0x000e300000000a00 */
[----:B-1----:R-:W1:Y:S01]  /*03b0*/  LDC R3, c[0x0][0x3b8] ;  /* 0x0000ee00ff037b82 */ /* 0x002e620000000800 */
[----:B---3--:R-:W-:-:S04]  /*03c0*/  UIMAD UR4, UR8, UR4, URZ ;  /* 0x00000004080472a4 */ /* 0x008fc8000f8e02ff */
[----:B------:R-:W-:Y:S01]  /*03d0*/  USHF.L.U32 UR7, UR4, 0x1, URZ ;  /* 0x0000000104077899 */ /* 0x000fe200080006ff */
[----:B--2---:R-:W-:Y:S01]  /*03e0*/  SHF.L.U32 R47, R47, 0x7, RZ ;  /* 0x000000072f2f7819 */ /* 0x004fe200000006ff */
[----:B------:R-:W-:Y:S01]  /*03f0*/  ULEA UR9, UR6, UR9, 0x18 ;  /* 0x0000000906097291 */ /* 0x000fe2000f8ec0ff */
[----:B------:R-:W-:Y:S02]  /*0400*/  BAR.SYNC.DEFER_BLOCKING 0x0 ;  /* 0x0000000000007b1d */ /* 0x000fe40000010000 */
[----:B------:R-:W-:-:S05]  /*0410*/  LOP3.LUT R37, R47, 0x7f, R0, 0xf8, !PT ;  /* 0x0000007f2f257812 */ /* 0x000fca00078ef800 */
[----:B------:R-:W-:Y:S01]  /*0420*/  IMAD R2, R37, UR5, RZ ;  /* 0x0000000525027c24 */ /* 0x000fe2000f8e02ff */
[----:B------:R-:W-:-:S03]  /*0430*/  UIMAD.WIDE UR4, UR4, 0x2, URZ ;  /* 0x00000002040478a5 */ /* 0x000fc6000f8e02ff */
[C---:B------:R-:W-:Y:S02]  /*0440*/  IMAD.SHL.U32 R5, R2.reuse, 0x2, RZ ;  /* 0x0000000202057824 */ /* 0x040fe400078e00ff */
[----:B------:R-:W-:-:S03]  /*0450*/  IMAD.HI R2, R2, 0x2, RZ ;  /* 0x0000000202027827 */ /* 0x000fc600078e02ff */
[----:B0-----:R-:W-:Y:S01]  /*0460*/  IADD3 R12, P0, P1, R5, UR7, R12 ;  /* 0x00000007050c7c10 */ /* 0x001fe2000f91e00c */
[----:B-1----:R-:W-:Y:S02]  /*0470*/  IMAD R5, R36, R3, RZ ;  /* 0x0000000324057224 */ /* 0x002fe400078e02ff */
[----:B------:R-:W0:Y:S01]  /*0480*/  LDCU UR4, c[0x0][0x3c8] ;  /* 0x00007900ff0477ac */ /* 0x000e220008000800 */
[----:B------:R-:W-:Y:S01]  /*0490*/  IADD3.X R2, PT, PT, R2, UR5, R13, P0, P1 ;  /* 0x0000000502027c10 */ /* 0x000fe200087e240d */
[----:B------:R-:W-:Y:S01]  /*04a0*/  IMAD R7, R3, 0x2, R5 ;  /* 0x0000000203077824 */ /* 0x000fe200078e0205 */
[----:B------:R-:W-:Y:S01]  /*04b0*/  LEA R4, P0, R5, R12, 0x1 ;  /* 0x0000000c05047211 */ /* 0x000fe200078008ff */
[----:B------:R-:W1:Y:S02]  /*04c0*/  LDS R46, [UR9] ;  /* 0x00000009ff2e7984 */ /* 0x000e640008000800 */
[----:B------:R-:W-:Y:S01]  /*04d0*/  IMAD R9, R3, 0x2, R7 ;  /* 0x0000000203097824 */ /* 0x000fe200078e0207 */
[----:B------:R-:W-:Y:S01]  /*04e0*/  LEA.HI.X.SX32 R5, R5, R2, 0x1, P0 ;  /* 0x0000000205057211 */ /* 0x000fe200000f0eff */
[----:B------:R-:W-:Y:S02]  /*04f0*/  BAR.SYNC.DEFER_BLOCKING 0x0 ;  /* 0x0000000000007b1d */ /* 0x000fe40000010000 */
[----:B------:R-:W-:Y:S01]  /*0500*/  IMAD R11, R3, 0x2, R9 ;  /* 0x00000002030b7824 */ /* 0x000fe200078e0209 */
[----:B------:R-:W-:-:S02]  /*0510*/  LEA R8, P0, R9, R12, 0x1 ;  /* 0x0000000c09087211 */ /* 0x000fc400078008ff */
[----:B------:R-:W-:Y:S01]  /*0520*/  LEA R6, P1, R7, R12, 0x1 ;  /* 0x0000000c07067211 */ /* 0x000fe200078208ff */
[----:B------:R-:W-:Y:S01]  /*0530*/  IMAD R13, R3, 0x2, R11 ;  /* 0x00000002030d7824 */ /* 0x000fe200078e020b */
[-C--:B------:R-:W-:Y:S02]  /*0540*/  LEA.HI.X.SX32 R9, R9, R2.reuse, 0x1, P0 ;  /* 0x0000000209097211 */ /* 0x080fe400000f0eff */
[----:B------:R-:W-:Y:S01]  /*0550*/  LEA.HI.X.SX32 R7, R7, R2, 0x1, P1 ;  /* 0x0000000207077211 */ /* 0x000fe200008f0eff */
[----:B------:R-:W-:Y:S01]  /*0560*/  IMAD R19, R3, 0x2, R13 ;  /* 0x0000000203137824 */ /* 0x000fe200078e020d */
[-C--:B------:R-:W-:Y:S02]  /*0570*/  LEA R22, P0, R13, R12.reuse, 0x1 ;  /* 0x0000000c0d167211 */ /* 0x080fe400078008ff */
[----:B------:R-:W-:Y:S02]  /*0580*/  LEA R10, P1, R11, R12, 0x1 ;  /* 0x0000000c0b0a7211 */ /* 0x000fe400078208ff */
[----:B------:R-:W-:-:S02]  /*0590*/  LEA.HI.X.SX32 R23, R13, R2, 0x1, P0 ;  /* 0x000000020d177211 */ /* 0x000fc400000f0eff */
[----:B------:R-:W-:Y:S01]  /*05a0*/  LEA.HI.X.SX32 R11, R11, R2, 0x1, P1 ;  /* 0x000000020b0b7211 */ /* 0x000fe200008f0eff */
[----:B----4-:R2:W5:Y:S01]  /*05b0*/  LDG.E.U16 R14, desc[UR26][R4.64] ;  /* 0x0000001a040e7981 */ /* 0x010562000c1e1500 */
[----:B------:R-:W-:-:S03]  /*05c0*/  LEA R24, P0, R19, R12, 0x1 ;  /* 0x0000000c13187211 */ /* 0x000fc600078008ff */
[----:B------:R3:W5:Y:S04]  /*05d0*/  LDG.E.U16 R15, desc[UR26][R6.64] ;  /* 0x0000001a060f7981 */ /* 0x000768000c1e1500 */
[----:B------:R4:W5:Y:S01]  /*05e0*/  LDG.E.U16 R17, desc[UR26][R10.64] ;  /* 0x0000001a0a117981 */ /* 0x000962000c1e1500 */
[----:B--2---:R-:W-:-:S03]  /*05f0*/  LEA R5, R3, R19, 0x1 ;  /* 0x0000001303057211 */ /* 0x004fc600078e08ff */
[----:B------:R2:W5:Y:S02]  /*0600*/  LDG.E.U16 R16, desc[UR26][R8.64] ;  /* 0x0000001a08107981 */ /* 0x000564000c1e1500 */
[C---:B------:R-:W-:Y:S02]  /*0610*/  IMAD R13, R3.reuse, 0x2, R5 ;  /* 0x00000002030d7824 */ /* 0x040fe400078e0205 */
[----:B------:R-:W5:Y:S02]  /*0620*/  LDG.E.U16 R18, desc[UR26][R22.64] ;  /* 0x0000001a16127981 */ /* 0x000f64000c1e1500 */
[----:B------:R-:W-:Y:S01]  /*0630*/  IMAD R21, R3, 0x2, R13 ;  /* 0x0000000203157824 */ /* 0x000fe200078e020d */
[----:B---3--:R-:W-:Y:S02]  /*0640*/  LEA R6, P1, R13, R12, 0x1 ;  /* 0x0000000c0d067211 */ /* 0x008fe400078208ff */
[----:B------:R-:W-:Y:S01]  /*0650*/  LEA.HI.X.SX32 R25, R19, R2, 0x1, P0 ;  /* 0x0000000213197211 */ /* 0x000fe200000f0eff */
[----:B----4-:R-:W-:Y:S01]  /*0660*/  IMAD R11, R3, 0x2, R21 ;  /* 0x00000002030b7824 */ /* 0x010fe200078e0215 */
[----:B------:R-:W-:-:S02]  /*0670*/  LEA R4, P0, R5, R12, 0x1 ;  /* 0x0000000c05047211 */ /* 0x000fc400078008ff */
[-C--:B------:R-:W-:Y:S01]  /*0680*/  LEA.HI.X.SX32 R7, R13, R2.reuse, 0x1, P1 ;  /* 0x000000020d077211 */ /* 0x080fe200008f0eff */
[----:B------:R-:W-:Y:S01]  /*0690*/  IMAD R13, R3, 0x2, R11 ;  /* 0x00000002030d7824 */ /* 0x000fe200078e020b */
[----:B------:R-:W-:Y:S01]  /*06a0*/  LEA.HI.X.SX32 R5, R5, R2, 0x1, P0 ;  /* 0x0000000205057211 */ /* 0x000fe200000f0eff */
[----:B------:R3:W5:Y:S01]  /*06b0*/  LDG.E.U16 R19, desc[UR26][R24.64] ;  /* 0x0000001a18137981 */ /* 0x000762000c1e1500 */
[----:B--2---:R-:W-:Y:S01]  /*06c0*/  LEA R8, P0, R21, R12, 0x1 ;  /* 0x0000000c15087211 */ /* 0x004fe200078008ff */
[----:B------:R-:W-:Y:S02]  /*06d0*/  IMAD R27, R3, 0x2, R13 ;  /* 0x00000002031b7824 */ /* 0x000fe400078e020d */
[----:B------:R-:W5:Y:S01]  /*06e0*/  LDG.E.U16 R20, desc[UR26][R4.64] ;  /* 0x0000001a04147981 */ /* 0x000f62000c1e1500 */
[----:B------:R-:W-:Y:S02]  /*06f0*/  LEA.HI.X.SX32 R9, R21, R2, 0x1, P0 ;  /* 0x0000000215097211 */ /* 0x000fe400000f0eff */
[----:B------:R-:W-:Y:S01]  /*0700*/  LEA R10, P0, R11, R12, 0x1 ;  /* 0x0000000c0b0a7211 */ /* 0x000fe200078008ff */
[----:B------:R2:W5:Y:S01]  /*0710*/  LDG.E.U16 R21, desc[UR26][R6.64] ;  /* 0x0000001a06157981 */ /* 0x000562000c1e1500 */
[----:B---3--:R-:W-:-:S02]  /*0720*/  IMAD R25, R3, 0x2, R27 ;  /* 0x0000000203197824 */ /* 0x008fc400078e021b */
[----:B------:R-:W-:Y:S01]  /*0730*/  LEA.HI.X.SX32 R11, R11, R2, 0x1, P0 ;  /* 0x000000020b0b7211 */ /* 0x000fe200000f0eff */
[----:B------:R3:W5:Y:S01]  /*0740*/  LDG.E.U16 R22, desc[UR26][R8.64] ;  /* 0x0000001a08167981 */ /* 0x000762000c1e1500 */
[-C--:B------:R-:W-:Y:S02]  /*0750*/  LEA R28, P0, R13, R12.reuse, 0x1 ;  /* 0x0000000c0d1c7211 */ /* 0x080fe400078008ff */
[----:B------:R-:W-:Y:S01]  /*0760*/  LEA R30, P1, R27, R12, 0x1 ;  /* 0x0000000c1b1e7211 */ /* 0x000fe200078208ff */
[----:B------:R4:W5:Y:S01]  /*0770*/  LDG.E.U16 R23, desc[UR26][R10.64] ;  /* 0x0000001a0a177981 */ /* 0x000962000c1e1500 */
[----:B--2---:R-:W-:Y:S02]  /*0780*/  LEA R7, R3, R25, 0x1 ;  /* 0x0000001903077211 */ /* 0x004fe400078e08ff */
[----:B------:R-:W-:Y:S02]  /*0790*/  LEA.HI.X.SX32 R29, R13, R2, 0x1, P0 ;  /* 0x000000020d1d7211 */ /* 0x000fe400000f0eff */
[----:B------:R-:W-:Y:S01]  /*07a0*/  LEA R4, P0, R25, R12, 0x1 ;  /* 0x0000000c19047211 */ /* 0x000fe200078008ff */
[----:B---3--:R-:W-:Y:S01]  /*07b0*/  IMAD R9, R3, 0x2, R7 ;  /* 0x0000000203097824 */ /* 0x008fe200078e0207 */
[-C--:B------:R-:W-:Y:S01]  /*07c0*/  LEA.HI.X.SX32 R31, R27, R2.reuse, 0x1, P1 ;  /* 0x000000021b1f7211 */ /* 0x080fe200008f0eff */
[----:B------:R-:W5:Y:S01]  /*07d0*/  LDG.E.U16 R24, desc[UR26][R28.64] ;  /* 0x0000001a1c187981 */ /* 0x000f62000c1e1500 */
[----:B------:R-:W-:Y:S01]  /*07e0*/  LEA.HI.X.SX32 R5, R25, R2, 0x1, P0 ;  /* 0x0000000219057211 */ /* 0x000fe200000f0eff */
[----:B------:R-:W-:Y:S01]  /*07f0*/  IMAD R13, R3, 0x2, R9 ;  /* 0x00000002030d7824 */ /* 0x000fe200078e0209 */
[----:B------:R-:W-:Y:S01]  /*0800*/  LEA R6, P0, R7, R12, 0x1 ;  /* 0x0000000c07067211 */ /* 0x000fe200078008ff */
[----:B------:R2:W5:Y:S02]  /*0810*/  LDG.E.U16 R25, desc[UR26][R30.64] ;  /* 0x0000001a1e197981 */ /* 0x000564000c1e1500 */
[----:B------:R-:W-:Y:S01]  /*0820*/  IMAD R33, R3, 0x2, R13 ;  /* 0x0000000203217824 */ /* 0x000fe200078e020d */
[----:B------:R-:W-:Y:S01]  /*0830*/  LEA.HI.X.SX32 R7, R7, R2, 0x1, P0 ;  /* 0x0000000207077211 */ /* 0x000fe200000f0eff */
[----:B------:R3:W5:Y:S01]  /*0840*/  LDG.E.U16 R26, desc[UR26][R4.64] ;  /* 0x0000001a041a7981 */ /* 0x000762000c1e1500 */
[----:B------:R-:W-:-:S02]  /*0850*/  LEA R8, P0, R9, R12, 0x1 ;  /* 0x0000000c09087211 */ /* 0x000fc400078008ff */
[----:B----4-:R-:W-:Y:S01]  /*0860*/  LEA R10, P1, R13, R12, 0x1 ;  /* 0x0000000c0d0a7211 */ /* 0x010fe200078208ff */
[----:B------:R4:W5:Y:S01]  /*0870*/  LDG.E.U16 R27, desc[UR26][R6.64] ;  /* 0x0000001a061b7981 */ /* 0x000962000c1e1500 */
[-C--:B------:R-:W-:Y:S02]  /*0880*/  LEA.HI.X.SX32 R9, R9, R2.reuse, 0x1, P0 ;  /* 0x0000000209097211 */ /* 0x080fe400000f0eff */
[----:B------:R-:W-:Y:S01]  /*0890*/  LEA.HI.X.SX32 R11, R13, R2, 0x1, P1 ;  /* 0x000000020d0b7211 */ /* 0x000fe200008f0eff */
[----:B------:R-:W-:Y:S01]  /*08a0*/  IMAD R13, R3, 0x2, R33 ;  /* 0x00000002030d7824 */ /* 0x000fe200078e0221 */
[C---:B------:R-:W-:Y:S01]  /*08b0*/  LEA R34, P0, R33.reuse, R12, 0x1 ;  /* 0x0000000c21227211 */ /* 0x040fe200078008ff */
[----:B------:R0:W5:Y:S03]  /*08c0*/  LDG.E.U16 R28, desc[UR26][R8.64] ;  /* 0x0000001a081c7981 */ /* 0x000166000c1e1500 */
[----:B------:R-:W-:Y:S01]  /*08d0*/  LEA.HI.X.SX32 R35, R33, R2, 0x1, P0 ;  /* 0x0000000221237211 */ /* 0x000fe200000f0eff */
[----:B--2---:R-:W-:Y:S01]  /*08e0*/  IMAD R31, R3, 0x2, R13 ;  /* 0x00000002031f7824 */ /* 0x004fe200078e020d */
[C---:B---3--:R-:W-:Y:S01]  /*08f0*/  LEA R4, P0, R13.reuse, R12, 0x1 ;  /* 0x0000000c0d047211 */ /* 0x048fe200078008ff */
[----:B------:R2:W5:Y:S03]  /*0900*/  LDG.E.U16 R29, desc[UR26][R10.64] ;  /* 0x0000001a0a1d7981 */ /* 0x000566000c1e1500 */
[----:B------:R-:W-:Y:S01]  /*0910*/  LEA.HI.X.SX32 R5, R13, R2, 0x1, P0 ;  /* 0x000000020d057211 */ /* 0x000fe200000f0eff */
[----:B------:R-:W-:Y:S01]  /*0920*/  IMAD R13, R3, 0x2, R31 ;  /* 0x00000002030d7824 */ /* 0x000fe200078e021f */
[----:B----4-:R-:W-:Y:S01]  /*0930*/  LEA R6, P0, R31, R12, 0x1 ;  /* 0x0000000c1f067211 */ /* 0x010fe200078008ff */
[----:B------:R-:W5:Y:S03]  /*0940*/  LDG.E.U16 R30, desc[UR26][R34.64] ;  /* 0x0000001a221e7981 */ /* 0x000f66000c1e1500 */
[----:B------:R-:W-:-:S02]  /*0950*/  LEA R33, R3, R13, 0x1 ;  /* 0x0000000d03217211 */ /* 0x000fc400078e08ff */
[----:B------:R-:W-:Y:S02]  /*0960*/  LEA.HI.X.SX32 R7, R31, R2, 0x1, P0 ;  /* 0x000000021f077211 */ /* 0x000fe400000f0eff */
[-C--:B------:R-:W-:Y:S01]  /*0970*/  LEA R40, P0, R33, R12.reuse, 0x1 ;  /* 0x0000000c21287211 */ /* 0x080fe200078008ff */
[----:B0-----:R-:W-:Y:S01]  /*0980*/  IMAD R9, R3, 0x2, R33 ;  /* 0x0000000203097824 */ /* 0x001fe200078e0221 */
[----:B------:R-:W-:Y:S01]  /*0990*/  LEA R38, P1, R13, R12, 0x1 ;  /* 0x0000000c0d267211 */ /* 0x000fe200078208ff */
[----:B------:R0:W5:Y:S01]  /*09a0*/  LDG.E.U16 R31, desc[UR26][R4.64] ;  /* 0x0000001a041f7981 */ /* 0x000162000c1e1500 */
[-C--:B------:R-:W-:Y:S02]  /*09b0*/  LEA.HI.X.SX32 R41, R33, R2.reuse, 0x1, P0 ;  /* 0x0000000221297211 */ /* 0x080fe400000f0eff */
[----:B------:R-:W-:Y:S01]  /*09c0*/  LEA.HI.X.SX32 R39, R13, R2, 0x1, P1 ;  /* 0x000000020d277211 */ /* 0x000fe200008f0eff */
[----:B------:R-:W-:Y:S01]  /*09d0*/  IMAD R13, R3, 0x2, R9 ;  /* 0x00000002030d7824 */ /* 0x000fe200078e0209 */
[C---:B--2---:R-:W-:Y:S01]  /*09e0*/  LEA R10, P0, R9.reuse, R12, 0x1 ;  /* 0x0000000c090a7211 */ /* 0x044fe200078008ff */
[----:B------:R2:W5:Y:S03]  /*09f0*/  LDG.E.U16 R32, desc[UR26][R6.64] ;  /* 0x0000001a06207981 */ /* 0x000566000c1e1500 */
[----:B------:R-:W-:Y:S01]  /*0a00*/  LEA.HI.X.SX32 R11, R9, R2, 0x1, P0 ;  /* 0x00000002090b7211 */ /* 0x000fe200000f0eff */
[----:B------:R-:W-:Y:S01]  /*0a10*/  IMAD R9, R3, 0x2, R13 ;  /* 0x0000000203097824 */ /* 0x000fe200078e020d */
[-C--:B------:R-:W-:Y:S01]  /*0a20*/  LEA R48, P0, R13, R12.reuse, 0x1 ;  /* 0x0000000c0d307211 */ /* 0x080fe200078008ff */
[----:B------:R3:W5:Y:S02]  /*0a30*/  LDG.E.U16 R33, desc[UR26][R38.64] ;  /* 0x0000001a26217981 */ /* 0x000764000c1e1500 */
[----:B------:R-:W-:Y:S01]  /*0a40*/  IMAD R43, R3, 0x2, R9 ;  /* 0x00000002032b7824 */ /* 0x000fe200078e0209 */
[----:B0-----:R-:W-:Y:S01]  /*0a50*/  LEA R4, P1, R9, R12, 0x1 ;  /* 0x0000000c09047211 */ /* 0x001fe200078208ff */
[----:B------:R0:W5:Y:S01]  /*0a60*/  LDG.E.U16 R34, desc[UR26][R40.64] ;  /* 0x0000001a28227981 */ /* 0x000162000c1e1500 */
[----:B------:R-:W-:Y:S01]  /*0a70*/  LEA.HI.X.SX32 R49, R13, R2, 0x1, P0 ;  /* 0x000000020d317211 */ /* 0x000fe200000f0eff */
[----:B--2---:R-:W-:Y:S01]  /*0a80*/  IMAD R7, R3, 0x2, R43 ;  /* 0x0000000203077824 */ /* 0x004fe200078e022b */
[----:B------:R-:W-:Y:S01]  /*0a90*/  LEA R8, P0, R43, R12, 0x1 ;  /* 0x0000000c2b087211 */ /* 0x000fe200078008ff */
[----:B------:R2:W5:Y:S01]  /*0aa0*/  LDG.E.U16 R35, desc[UR26][R10.64] ;  /* 0x0000001a0a237981 */ /* 0x000562000c1e1500 */
[-C--:B------:R-:W-:Y:S01]  /*0ab0*/  LEA.HI.X.SX32 R5, R9, R2.reuse, 0x1, P1 ;  /* 0x0000000209057211 */ /* 0x080fe200008f0eff */
[----:B------:R-:W-:Y:S01]  /*0ac0*/  IMAD R13, R3, 0x2, R7 ;  /* 0x00000002030d7824 */ /* 0x000fe200078e0207 */
[----:B------:R-:W-:Y:S01]  /*0ad0*/  LEA.HI.X.SX32 R9, R43, R2, 0x1, P0 ;  /* 0x000000022b097211 */ /* 0x000fe200000f0eff */
[----:B------:R-:W5:Y:S01]  /*0ae0*/  LDG.E.U16 R42, desc[UR26][R48.64] ;  /* 0x0000001a302a7981 */ /* 0x000f62000c1e1500 */
[----:B---3--:R-:W-:-:S03]  /*0af0*/  LEA R38, P0, R7, R12, 0x1 ;  /* 0x0000000c07267211 */ /* 0x008fc600078008ff */
[----:B------:R3:W5:Y:S01]  /*0b00*/  LDG.E.U16 R43, desc[UR26][R4.64] ;  /* 0x0000001a042b7981 */ /* 0x000762000c1e1500 */
[----:B------:R-:W-:Y:S02]  /*0b10*/  LEA.HI.X.SX32 R39, R7, R2, 0x1, P0 ;  /* 0x0000000207277211 */ /* 0x000fe400000f0eff */
[----:B------:R-:W-:Y:S01]  /*0b20*/  LEA R7, R3, R13, 0x1 ;  /* 0x0000000d03077211 */ /* 0x000fe200078e08ff */
[----:B------:R4:W5:Y:S01]  /*0b30*/  LDG.E.U16 R44, desc[UR26][R8.64] ;  /* 0x0000001a082c7981 */ /* 0x000962000c1e1500 */
[----:B0-----:R-:W-:-:S03]  /*0b40*/  LEA R40, P0, R13, R12, 0x1 ;  /* 0x0000000c0d287211 */ /* 0x001fc600078008ff */
[----:B--2---:R-:W-:Y:S01]  /*0b50*/  IMAD R11, R3, 0x2, R7 ;  /* 0x00000002030b7824 */ /* 0x004fe200078e0207 */
[----:B------:R-:W-:Y:S01]  /*0b60*/  LEA.HI.X.SX32 R41, R13, R2, 0x1, P0 ;  /* 0x000000020d297211 */ /* 0x000fe200000f0eff */
[----:B------:R-:W5:Y:S02]  /*0b70*/  LDG.E.U16 R38, desc[UR26][R38.64] ;  /* 0x0000001a26267981 */ /* 0x000f64000c1e1500 */
[----:B------:R-:W-:Y:S01]  /*0b80*/  IMAD R13, R3, 0x2, R11 ;  /* 0x00000002030d7824 */ /* 0x000fe200078e020b */
[-C--:B---3--:R-:W-:Y:S01]  /*0b90*/  LEA R4, P0, R11, R12.reuse, 0x1 ;  /* 0x0000000c0b047211 */ /* 0x088fe200078008ff */
[----:B------:R-:W5:Y:S02]  /*0ba0*/  LDG.E.U16 R40, desc[UR26][R40.64] ;  /* 0x0000001a28287981 */ /* 0x000f64000c1e1500 */
[----:B------:R-:W-:Y:S01]  /*0bb0*/  IMAD R49, R3, 0x2, R13 ;  /* 0x0000000203317824 */ /* 0x000fe200078e020d */
[----:B------:R-:W-:Y:S02]  /*0bc0*/  LEA R6, P1, R7, R12, 0x1 ;  /* 0x0000000c07067211 */ /* 0x000fe400078208ff */
[----:B------:R-:W-:Y:S01]  /*0bd0*/  LEA.HI.X.SX32 R5, R11, R2, 0x1, P0 ;  /* 0x000000020b057211 */ /* 0x000fe200000f0eff */
[----:B------:R-:W-:Y:S01]  /*0be0*/  IMAD R3, R3, 0x2, R49 ;  /* 0x0000000203037824 */ /* 0x000fe200078e0231 */
[----:B----4-:R-:W-:-:S02]  /*0bf0*/  LEA R8, P0, R13, R12, 0x1 ;  /* 0x0000000c0d087211 */ /* 0x010fc400078008ff */
[----:B------:R-:W-:Y:S01]  /*0c00*/  LEA.HI.X.SX32 R7, R7, R2, 0x1, P1 ;  /* 0x0000000207077211 */ /* 0x000fe200008f0eff */
[----:B------:R-:W5:Y:S01]  /*0c10*/  LDG.E.U16 R4, desc[UR26][R4.64] ;  /* 0x0000001a04047981 */ /* 0x000f62000c1e1500 */
[----:B------:R-:W-:Y:S02]  /*0c20*/  LEA R10, P1, R49, R12, 0x1 ;  /* 0x0000000c310a7211 */ /* 0x000fe400078208ff */
[----:B------:R-:W-:Y:S01]  /*0c30*/  LEA.HI.X.SX32 R9, R13, R2, 0x1, P0 ;  /* 0x000000020d097211 */ /* 0x000fe200000f0eff */
[----:B------:R0:W5:Y:S01]  /*0c40*/  LDG.E.U16 R45, desc[UR26][R6.64] ;  /* 0x0000001a062d7981 */ /* 0x000162000c1e1500 */
[----:B------:R-:W-:Y:S02]  /*0c50*/  LEA R12, P0, R3, R12, 0x1 ;  /* 0x0000000c030c7211 */ /* 0x000fe400078008ff */
[-C--:B------:R-:W-:Y:S01]  /*0c60*/  LEA.HI.X.SX32 R11, R49, R2.reuse, 0x1, P1 ;  /* 0x00000002310b7211 */ /* 0x080fe200008f0eff */
[----:B------:R-:W5:Y:S01]  /*0c70*/  LDG.E.U16 R8, desc[UR26][R8.64] ;  /* 0x0000001a08087981 */ /* 0x000f62000c1e1500 */
[----:B------:R-:W-:-:S02]  /*0c80*/  LEA.HI.X.SX32 R13, R3, R2, 0x1, P0 ;  /* 0x00000002030d7211 */ /* 0x000fc400000f0eff */
[----:B------:R-:W2:Y:S01]  /*0c90*/  LDC.64 R2, c[0x0][0x3c0] ;  /* 0x0000f000ff027b82 */ /* 0x000ea20000000a00 */
[----:B------:R-:W-:Y:S01]  /*0ca0*/  SHF.R.U32.HI R48, RZ, 0x6, R0 ;  /* 0x00000006ff307819 */ /* 0x000fe20000011600 */
[----:B------:R3:W5:Y:S06]  /*0cb0*/  LDG.E.U16 R10, desc[UR26][R10.64] ;  /* 0x0000001a0a0a7981 */ /* 0x00076c000c1e1500 */
[----:B0-----:R-:W0:Y:S01]  /*0cc0*/  LDC.64 R6, c[0x0][0x388] ;  /* 0x0000e200ff067b82 */ /* 0x001e220000000a00 */
[----:B------:R-:W-:Y:S01]  /*0cd0*/  LOP3.LUT R39, R0, 0x3f, RZ, 0xc0, !PT ;  /* 0x0000003f00277812 */ /* 0x000fe200078ec0ff */
[----:B------:R4:W5:Y:S01]  /*0ce0*/  LDG.E.U16 R13, desc[UR26][R12.64] ;  /* 0x0000001a0c0d7981 */ /* 0x000962000c1e1500 */
[----:B------:R-:W-:-:S03]  /*0cf0*/  SGXT.U32 R48, R48, 0x2 ;  /* 0x000000023030781a */ /* 0x000fc60000000000 */
[----:B---3--:R-:W-:-:S04]  /*0d00*/  IMAD R11, R39, UR4, RZ ;  /* 0x00000004270b7c24 */ /* 0x008fc8000f8e02ff */
[----:B----4-:R-:W-:Y:S02]  /*0d10*/  IMAD.SHL.U32 R12, R11, 0x2, RZ ;  /* 0x000000020b0c7824 */ /* 0x010fe400078e00ff */
[----:B--2---:R-:W-:Y:S02]  /*0d20*/  IMAD R2, R2, UR8, RZ ;  /* 0x0000000802027c24 */ /* 0x004fe4000f8e02ff */
[----:B------:R-:W-:-:S03]  /*0d30*/  IMAD R48, R48, R3, RZ ;  /* 0x0000000330307224 */ /* 0x000fc600078e02ff */
[----:B------:R-:W-:Y:S01]  /*0d40*/  SHF.L.U32 R9, R2, 0x1, RZ ;  /* 0x0000000102097819 */ /* 0x000fe200000006ff */
[----:B------:R-:W-:Y:S02]  /*0d50*/  IMAD R50, R3, 0x4, R48 ;  /* 0x0000000403327824 */ /* 0x000fe400078e0230 */
[----:B------:R-:W-:Y:S01]  /*0d60*/  IMAD.HI R11, R11, 0x2, RZ ;  /* 0x000000020b0b7827 */ /* 0x000fe200078e02ff */
[----:B0-----:R-:W-:-:S03]  /*0d70*/  IADD3 R9, P0, P1, R12, R6, R9 ;  /* 0x000000060c097210 */ /* 0x001fc6000791e009 */
[----:B------:R-:W-:Y:S01]  /*0d80*/  IMAD.HI R2, R2, 0x2, RZ ;  /* 0x0000000202027827 */ /* 0x000fe200078e02ff */
[----:B------:R-:W-:-:S03]  /*0d90*/  SHF.R.S32.HI R5, RZ, 0x7, R0 ;  /* 0x00000007ff057819 */ /* 0x000fc60000011400 */
[----:B------:R-:W-:Y:S01]  /*0da0*/  IMAD R6, R3, 0x4, R50 ;  /* 0x0000000403067824 */ /* 0x000fe200078e0232 */
[----:B------:R-:W-:Y:S01]  /*0db0*/  IADD3.X R7, PT, PT, R11, R7, R2, P0, P1 ;  /* 0x000000070b077210 */ /* 0x000fe200007e2402 */
[----:B------:R-:W-:Y:S01]  /*0dc0*/  IMAD.SHL.U32 R52, R39, 0x2, RZ ;  /* 0x0000000227347824 */ /* 0x000fe200078e00ff */
[----:B------:R-:W-:Y:S01]  /*0dd0*/  SGXT R5, R5, 0x1 ;  /* 0x000000010505781a */ /* 0x000fe20000000200 */
[----:B------:R-:W-:Y:S01]  /*0de0*/  IMAD R2, R3, 0x4, R6 ;  /* 0x0000000403027824 */ /* 0x000fe200078e0206 */
[----:B------:R-:W-:Y:S02]  /*0df0*/  SHF.R.U32.HI R41, RZ, 0x5, R0 ;  /* 0x00000005ff297819 */ /* 0x000fe40000011600 */
[----:B------:R-:W-:Y:S02]  /*0e00*/  LOP3.LUT R5, R52, 0x90, R5, 0x78, !PT ;  /* 0x0000009034057812 */ /* 0x000fe400078e7805 */
[----:B------:R-:W-:Y:S02]  /*0e10*/  LOP3.LUT R12, R0, 0x40, RZ, 0xc0, !PT ;  /* 0x00000040000c7812 */ /* 0x000fe400078ec0ff */
[----:B------:R-:W-:-:S02]  /*0e20*/  LEA R62, P0, R48, R9, 0x1 ;  /* 0x00000009303e7211 */ /* 0x000fc400078008ff */
[-C--:B------:R-:W-:Y:S02]  /*0e30*/  LEA R60, P1, R50, R9.reuse, 0x1 ;  /* 0x00000009323c7211 */ /* 0x080fe400078208ff */
[-C--:B------:R-:W-:Y:S02]  /*0e40*/  LEA R58, P2, R6, R9.reuse, 0x1 ;  /* 0x00000009063a7211 */ /* 0x080fe400078408ff */
[----:B------:R-:W-:Y:S02]  /*0e50*/  LEA R56, P3, R2, R9, 0x1 ;  /* 0x0000000902387211 */ /* 0x000fe400078608ff */
[----:B------:R-:W-:Y:S02]  /*0e60*/  R2UR UR19, R41 ;  /* 0x00000000291372ca */ /* 0x000fe400000e0000 */
[----:B-1----:R-:W-:Y:S01]  /*0e70*/  R2UR UR33, R46 ;  /* 0x000000002e2172ca */ /* 0x002fe200000e0000 */
[----:B------:R-:W-:Y:S01]  /*0e80*/  IMAD R5, R12, 0x80, R5 ;  /* 0x000000800c057824 */ /* 0x000fe200078e0205 */
[----:B------:R-:W-:-:S02]  /*0e90*/  LEA.HI.X.SX32 R63, R48, R7, 0x1, P0 ;  /* 0x00000007303f7211 */ /* 0x000fc400000f0eff */
[-C--:B------:R-:W-:Y:S02]  /*0ea0*/  LEA.HI.X.SX32 R61, R50, R7.reuse, 0x1, P1 ;  /* 0x00000007323d7211 */ /* 0x080fe400008f0eff */
[-C--:B------:R-:W-:Y:S02]  /*0eb0*/  LEA.HI.X.SX32 R59, R6, R7.reuse, 0x1, P2 ;  /* 0x00000007063b7211 */ /* 0x080fe400010f0eff */
[----:B------:R-:W-:Y:S01]  /*0ec0*/  LEA.HI.X.SX32 R57, R2, R7, 0x1, P3 ;  /* 0x0000000702397211 */ /* 0x000fe200018f0eff */
[----:B------:R-:W-:Y:S06]  /*0ed0*/  @P5 BRA `(.L_x_5) ;  /* 0x0000000000185947 */ /* 0x000fec0003800000 */
[----:B------:R-:W-:Y:S01]  /*0ee0*/  ELECT P0, URZ, PT ;  /* 0x0000000000ff782f */ /* 0x000fe20003800000 */
[----:B------:R-:W-:Y:S01]  /*0ef0*/  IMAD.MOV.U32 R2, RZ, RZ, 0x1 ;  /* 0x00000001ff027424 */ /* 0x000fe200078e00ff */
[----:B------:R-:W-:Y:S01]  /*0f00*/  UMOV UR4, 0x40 ;  /* 0x0000004000047882 */ /* 0x000fe20000000000 */
[----:B------:R-:W-:Y:S01]  /*0f10*/  UVIRTCOUNT.DEALLOC.SMPOOL 0x80 ;  /* 0x000000800000784c */ /* 0x000fe20000000000 */
[----:B------:R-:W-:-:S09]  /*0f20*/  ULEA UR4, UR6, UR4, 0x18 ;  /* 0x0000000406047291 */ /* 0x000fd2000f8ec0ff */
[----:B------:R0:W-:Y:S03]  /*0f30*/  @P0 STS.U8 [UR4], R2 ;  /* 0x00000002ff000988 */ /* 0x0001e60008000004 */
.L_x_5:
[----:B------:R-:W-:Y:S01]  /*0f40*/  USHF.L.U32 UR4, UR19, 0x15, URZ ;  /* 0x0000001513047899 */ /* 0x000fe200080006ff */
[C---:B0-----:R-:W-:Y:S01]  /*0f50*/  LOP3.LUT R2, R5.reuse, 0x20, RZ, 0x3c, !PT ;  /* 0x0000002005027812 */ /* 0x041fe200078e3cff */
[----:B------:R-:W-:Y:S01]  /*0f60*/  ULOP3.LUT UR18, UR19, 0x4, URZ, 0xc0, !UPT ;  /* 0x0000000413127892 */ /* 0x000fe2000f8ec0ff */
[----:B-----5:R0:W-:Y:S01]  /*0f70*/  STS.U16 [R5+UR9+0x1c00], R4 ;  /* 0x001c000405007988 */ /* 0x0201e20008000409 */
[----:B------:R-:W-:Y:S01]  /*0f80*/  ULOP3.LUT UR13, UR4, 0x600000, URZ, 0xc0, !UPT ;  /* 0x00600000040d7892 */ /* 0x000fe2000f8ec0ff */
[C---:B------:R-:W-:Y:S01]  /*0f90*/  LOP3.LUT R7, R5.reuse, 0x40, RZ, 0x3c, !PT ;  /* 0x0000004005077812 */ /* 0x040fe200078e3cff */
[----:B------:R-:W-:Y:S01]  /*0fa0*/  UMOV UR12, 0x1 ;  /* 0x00000001000c7882 */ /* 0x000fe20000000000 */
[----:B------:R-:W-:Y:S01]  /*0fb0*/  LOP3.LUT P6, RZ, R0, 0xff, RZ, 0xc0, !PT ;  /* 0x000000ff00ff7812 */ /* 0x000fe200078cc0ff */
[----:B------:R-:W-:Y:S01]  /*0fc0*/  UIADD3 UR10, UPT, UPT, UR33, UR13, URZ ;  /* 0x0000000d210a7290 */ /* 0x000fe2000fffe0ff */
[----:B------:R-:W-:Y:S01]  /*0fd0*/  STS.U16 [R5+UR9], R14 ;  /* 0x0000000e05007988 */ /* 0x000fe20008000409 */
[----:B------:R-:W-:Y:S01]  /*0fe0*/  PRMT R6, RZ, 0x7610, R6 ;  /* 0x00007610ff067816 */ /* 0x000fe20000000006 */
[----:B------:R-:W1:Y:S01]  /*0ff0*/  LDCU.64 UR6, c[0x0][0x3d0] ;  /* 0x00007a00ff0677ac */ /* 0x000e620008000a00 */
[----:B------:R-:W-:Y:S01]  /*1000*/  PRMT R9, RZ, 0x7610, R9 ;  /* 0x00007610ff097816 */ /* 0x000fe20000000009 */
[----:B------:R-:W-:Y:S01]  /*1010*/  STS.U16 [R5+UR9+0x400], R18 ;  /* 0x0004001205007988 */ /* 0x000fe20008000409 */
[----:B0-----:R-:W-:Y:S01]  /*1020*/  LOP3.LUT R4, R5, 0x60, RZ, 0x3c, !PT ;  /* 0x0000006005047812 */ /* 0x001fe200078e3cff */
[----:B------:R-:W-:-:S02]  /*1030*/  ULEA UR10, UR18, UR10, 0x3 ;  /* 0x0000000a120a7291 */ /* 0x000fc4000f8e18ff */
[----:B------:R-:W-:Y:S04]  /*1040*/  STS.U16 [R5+UR9+0x800], R22 ;  /* 0x0008001605007988 */ /* 0x000fe80008000409 */
[----:B------:R-:W-:Y:S01]  /*1050*/  STS.U16 [R5+UR9+0xc00], R26 ;  /* 0x000c001a05007988 */ /* 0x000fe20008000409 */
[----:B------:R-:W-:Y:S01]  /*1060*/  VOTEU.ALL UP0, P6 ;  /* 0x0000000000ff7886 */ /* 0x000fe20003000000 */
[----:B------:R-:W-:Y:S02]  /*1070*/  VOTEU.ALL UP1, P6 ;  /* 0x0000000000ff7886 */ /* 0x000fe40003020000 */
[----:B------:R-:W-:Y:S04]  /*1080*/  STS.U16 [R5+UR9+0x1000], R30 ;  /* 0x0010001e05007988 */ /* 0x000fe80008000409 */
[----:B------:R-:W-:Y:S01]  /*1090*/  STS.U16 [R5+UR9+0x1400], R34 ;  /* 0x0014002205007988 */ /* 0x000fe20008000409 */
[----:B------:R-:W-:-:S04]  /*10a0*/  @!UP0 UIADD3 UR4, UPT, UPT, -UR12, 0x100000, URZ ;  /* 0x001000000c048890 */ /* 0x000fc8000fffe1ff */
[----:B------:R-:W-:Y:S02]  /*10b0*/  @!UP0 USHF.L.U32 UR5, UR4, 0xb, URZ ;  /* 0x0000000b04058899 */ /* 0x000fe400080006ff */
[----:B------:R-:W-:Y:S01]  /*10c0*/  @!UP0 USHF.L.U32 UR4, UR4, 0x1, URZ ;  /* 0x0000000104048899 */ /* 0x000fe200080006ff */
[----:B------:R-:W0:Y:S01]  /*10d0*/  LDC.64 R70, c[0x0][0x390] ;  /* 0x0000e400ff467b82 */ /* 0x000e220000000a00 */
[----:B------:R-:W-:Y:S04]  /*10e0*/  STS.U16 [R5+UR9+0x1800], R44 ;  /* 0x0018002c05007988 */ /* 0x000fe80008000409 */
[----:B------:R-:W-:Y:S04]  /*10f0*/  STS.U16 [R2+UR9+0x100], R15 ;  /* 0x0001000f02007988 */ /* 0x000fe80008000409 */
[----:B------:R-:W-:Y:S04]  /*1100*/  STS.U16 [R2+UR9+0x500], R19 ;  /* 0x0005001302007988 */ /* 0x000fe80008000409 */
[----:B------:R-:W-:Y:S04]  /*1110*/  STS.U16 [R2+UR9+0x900], R23 ;  /* 0x0009001702007988 */ /* 0x000fe80008000409 */
[----:B------:R-:W-:Y:S04]  /*1120*/  STS.U16 [R2+UR9+0xd00], R27 ;  /* 0x000d001b02007988 */ /* 0x000fe80008000409 */
[----:B------:R-:W-:Y:S04]  /*1130*/  STS.U16 [R2+UR9+0x1100], R31 ;  /* 0x0011001f02007988 */ /* 0x000fe80008000409 */
[----:B------:R-:W-:Y:S04]  /*1140*/  STS.U16 [R2+UR9+0x1500], R35 ;  /* 0x0015002302007988 */ /* 0x000fe80008000409 */
[----:B------:R-:W-:Y:S04]  /*1150*/  STS.U16 [R2+UR9+0x1900], R38 ;  /* 0x0019002602007988 */ /* 0x000fe80008000409 */
[----:B------:R2:W-:Y:S04]  /*1160*/  STS.U16 [R2+UR9+0x1d00], R8 ;  /* 0x001d000802007988 */ /* 0x0005e80008000409 */
[----:B------:R-:W-:Y:S04]  /*1170*/  STS.U16 [R7+UR9+0x200], R16 ;  /* 0x0002001007007988 */ /* 0x000fe80008000409 */
[----:B------:R-:W-:Y:S01]  /*1180*/  STS.U16 [R7+UR9+0x600], R20 ;  /* 0x0006001407007988 */ /* 0x000fe20008000409 */
[----:B------:R-:W-:-:S02]  /*1190*/  PRMT R11, RZ, 0x7610, R11 ;  /* 0x00007610ff0b7816 */ /* 0x000fc4000000000b */
[----:B--2---:R-:W-:Y:S01]  /*11a0*/  PRMT R8, RZ, 0x7610, R8 ;  /* 0x00007610ff087816 */ /* 0x004fe20000000008 */
[----:B------:R-:W-:Y:S04]  /*11b0*/  STS.U16 [R7+UR9+0xa00], R24 ;  /* 0x000a001807007988 */ /* 0x000fe80008000409 */
[----:B------:R-:W-:Y:S04]  /*11c0*/  STS.U16 [R7+UR9+0xe00], R28 ;  /* 0x000e001c07007988 */ /* 0x000fe80008000409 */
[----:B------:R-:W-:Y:S04]  /*11d0*/  STS.U16 [R7+UR9+0x1200], R32 ;  /* 0x0012002007007988 */ /* 0x000fe80008000409 */
[----:B------:R-:W-:Y:S04]  /*11e0*/  STS.U16 [R7+UR9+0x1600], R42 ;  /* 0x0016002a07007988 */ /* 0x000fe80008000409 */
[----:B------:R2:W-:Y:S04]  /*11f0*/  STS.U16 [R7+UR9+0x1a00], R40 ;  /* 0x001a002807007988 */ /* 0x0005e80008000409 */
[----:B------:R-:W-:Y:S04]  /*1200*/  STS.U16 [R7+UR9+0x1e00], R10 ;  /* 0x001e000a07007988 */ /* 0x000fe80008000409 */
[----:B------:R-:W-:Y:S01]  /*1210*/  STS.U16 [R4+UR9+0x300], R17 ;  /* 0x0003001104007988 */ /* 0x000fe20008000409 */
[----:B--2---:R-:W-:-:S03]  /*1220*/  VIADD R40, R47, 0x80 ;  /* 0x000000802f287836 */ /* 0x004fc60000000000 */
[----:B------:R-:W-:Y:S02]  /*1230*/  STS.U16 [R4+UR9+0x700], R21 ;  /* 0x0007001504007988 */ /* 0x000fe40008000409 */
[----:B------:R-:W-:Y:S02]  /*1240*/  ISETP.GT.AND P0, PT, R40, RZ, PT ;  /* 0x000000ff2800720c */ /* 0x000fe40003f04270 */
[----:B------:R-:W-:Y:S04]  /*1250*/  STS.U16 [R4+UR9+0xb00], R25 ;  /* 0x000b001904007988 */ /* 0x000fe80008000409 */
[----:B------:R-:W-:Y:S04]  /*1260*/  STS.U16 [R4+UR9+0xf00], R29 ;  /* 0x000f001d04007988 */ /* 0x000fe80008000409 */
[----:B------:R-:W-:Y:S04]  /*1270*/  STS.U16 [R4+UR9+0x1300], R33 ;  /* 0x0013002104007988 */ /* 0x000fe80008000409 */
[----:B------:R-:W-:Y:S04]  /*1280*/  STS.U16 [R4+UR9+0x1700], R43 ;  /* 0x0017002b04007988 */ /* 0x000fe80008000409 */
[----:B------:R-:W-:Y:S04]  /*1290*/  STS.U16 [R4+UR9+0x1b00], R45 ;  /* 0x001b002d04007988 */ /* 0x000fe80008000409 */
[----:B------:R2:W-:Y:S01]  /*12a0*/  STS.U16 [R4+UR9+0x1f00], R13 ;  /* 0x001f000d04007988 */ /* 0x0005e20008000409 */
[----:B------:R-:W-:Y:S01]  /*12b0*/  STTM.x32 tmem[UR10], RZ ;  /* 0x000000ff000079ed */ /* 0x000fe200082c000a */
[----:B------:R-:W3:Y:S02]  /*12c0*/  FENCE.VIEW.ASYNC.T ;  /* 0x00000000000073c6 */ /* 0x000ee40000000200 */
[----:B---3--:R-:W-:Y:S06]  /*12d0*/  BAR.SYNC.DEFER_BLOCKING 0x0 ;  /* 0x0000000000007b1d */ /* 0x008fec0000010000 */
[----:B------:R-:W3:Y:S02]  /*12e0*/  FENCE.VIEW.ASYNC.S ;  /* 0x00000000000073c6 */ /* 0x000ee40000000000 */
[----:B---3--:R3:W4:Y:S02]  /*12f0*/  @!UP1 SYNCS.EXCH.64 URZ, [UR9+0x5800], UR4 ;  /* 0x0058000409ff95b2 */ /* 0x0087240008000100 */
[----:B----4-:R-:W-:Y:S06]  /*1300*/  BAR.SYNC.DEFER_BLOCKING 0x0 ;  /* 0x0000000000007b1d */ /* 0x010fec0000010000 */
[----:B------:R-:W4:Y:S04]  /*1310*/  @P0 LDG.E.U16 R6, desc[UR26][R62.64] ;  /* 0x0000001a3e060981 */ /* 0x000f28000c1e1500 */
[----:B------:R-:W4:Y:S04]  /*1320*/  @P0 LDG.E.U16 R8, desc[UR26][R58.64] ;  /* 0x0000001a3a080981 */ /* 0x000f28000c1e1500 */
[----:B------:R-:W4:Y:S04]  /*1330*/  @P0 LDG.E.U16 R9, desc[UR26][R60.64] ;  /* 0x0000001a3c090981 */ /* 0x000f28000c1e1500 */
[----:B------:R-:W4:Y:S01]  /*1340*/  @P0 LDG.E.U16 R11, desc[UR26][R56.64] ;  /* 0x0000001a380b0981 */ /* 0x000f22000c1e1500 */
[C---:B------:R-:W-:Y:S01]  /*1350*/  LOP3.LUT R5, R0.reuse, 0xf, RZ, 0xc0, !PT ;  /* 0x0000000f00057812 */ /* 0x040fe200078ec0ff */
[----:B-1----:R-:W-:Y:S01]  /*1360*/  UIMAD UR6, UR8, UR6, URZ ;  /* 0x00000006080672a4 */ /* 0x002fe2000f8e02ff */
[C---:B--2---:R-:W-:Y:S01]  /*1370*/  LOP3.LUT R4, R0.reuse, 0xc0, RZ, 0xc0, !PT ;  /* 0x000000c000047812 */ /* 0x044fe200078ec0ff */
[----:B------:R-:W-:Y:S01]  /*1380*/  VOTEU.ALL UP1, P6 ;  /* 0x0000000000ff7886 */ /* 0x000fe20003020000 */
[----:B------:R-:W-:Y:S01]  /*1390*/  LOP3.LUT R2, R0, 0xff, RZ, 0xc0, !PT ;  /* 0x000000ff00027812 */ /* 0x000fe200078ec0ff */
[----:B------:R-:W-:Y:S01]  /*13a0*/  IMAD R5, R5, UR7, RZ ;  /* 0x0000000705057c24 */ /* 0x000fe2000f8e02ff */
[----:B------:R-:W-:Y:S01]  /*13b0*/  USHF.L.U32 UR11, UR6, 0x1, URZ ;  /* 0x00000001060b7899 */ /* 0x000fe200080006ff */
[----:B------:R-:W-:Y:S01]  /*13c0*/  SHF.R.U32.HI R10, RZ, 0x2, R4 ;  /* 0x00000002ff0a7819 */ /* 0x000fe20000011604 */
[----:B---3--:R-:W-:Y:S01]  /*13d0*/  UIMAD.WIDE UR4, UR6, 0x2, URZ ;  /* 0x00000002060478a5 */ /* 0x008fe2000f8e02ff */
[----:B------:R-:W-:Y:S01]  /*13e0*/  IMAD.SHL.U32 R7, R5, 0x2, RZ ;  /* 0x0000000205077824 */ /* 0x000fe200078e00ff */
[----:B------:R-:W-:-:S04]  /*13f0*/  @!UP0 UIADD3 UR14, UPT, UPT, -UR12, 0x100000, URZ ;  /* 0x001000000c0e8890 */ /* 0x000fc8000fffe1ff */
[----:B------:R-:W-:Y:S02]  /*1400*/  @!UP0 USHF.L.U32 UR15, UR14, 0xb, URZ ;  /* 0x0000000b0e0f8899 */ /* 0x000fe400080006ff */
[----:B------:R-:W-:Y:S01]  /*1410*/  @!UP0 USHF.L.U32 UR14, UR14, 0x1, URZ ;  /* 0x000000010e0e8899 */ /* 0x000fe200080006ff */
[----:B------:R-:W-:Y:S01]  /*1420*/  IMAD.HI R4, R5, 0x2, RZ ;  /* 0x0000000205047827 */ /* 0x000fe200078e02ff */
[----:B------:R-:W-:Y:S01]  /*1430*/  SHF.L.U32 R39, R2, 0x1, RZ ;  /* 0x0000000102277819 */ /* 0x000fe200000006ff */
[----:B------:R-:W-:Y:S01]  /*1440*/  UIADD3 UR6, UPT, UPT, UR9, 0x4800, URZ ;  /* 0x0000480009067890 */ /* 0x000fe2000fffe0ff */
[----:B0-----:R-:W-:Y:S01]  /*1450*/  IADD3 R70, P1, P2, R7, UR11, R70 ;  /* 0x0000000b07467c10 */ /* 0x001fe2000fa3e046 */
[----:B------:R-:W-:Y:S01]  /*1460*/  UIADD3 UR11, UPT, UPT, UR33, 0x40, URZ ;  /* 0x00000040210b7890 */ /* 0x000fe2000fffe0ff */
[----:B------:R-:W-:Y:S02]  /*1470*/  LOP3.LUT R39, R39, R10, RZ, 0x3c, !PT ;  /* 0x0000000a27277212 */ /* 0x000fe400078e3cff */
[----:B------:R-:W-:Y:S01]  /*1480*/  IADD3.X R13, PT, PT, R4, UR5, R71, P1, P2 ;  /* 0x00000005040d7c10 */ /* 0x000fe20008fe4447 */
[----:B------:R-:W-:-:S04]  /*1490*/  @!UP0 UIADD3 UR4, UPT, UPT, -UR12, 0x100000, URZ ;  /* 0x001000000c048890 */ /* 0x000fc8000fffe1ff */
[----:B------:R-:W-:Y:S02]  /*14a0*/  @!UP0 USHF.L.U32 UR5, UR4, 0xb, URZ ;  /* 0x0000000b04058899 */ /* 0x000fe400080006ff */
[----:B------:R-:W-:Y:S02]  /*14b0*/  @!UP0 USHF.L.U32 UR4, UR4, 0x1, URZ ;  /* 0x0000000104048899 */ /* 0x000fe400080006ff */
[----:B------:R-:W-:Y:S01]  /*14c0*/  UIADD3 UR12, UPT, UPT, UR13, UR11, URZ ;  /* 0x0000000b0d0c7290 */ /* 0x000fe2000fffe0ff */
[----:B------:R-:W-:Y:S01]  /*14d0*/  ISETP.EQ.U32.AND P1, PT, RZ, UR19, P0 ;  /* 0x00000013ff007c0c */ /* 0x000fe20008722070 */
[----:B------:R0:W1:Y:S01]  /*14e0*/  @!UP1 SYNCS.EXCH.64 URZ, [UR9+0x5808], UR14 ;  /* 0x0058080e09ff95b2 */ /* 0x0000620008000100 */
[----:B------:R-:W-:Y:S01]  /*14f0*/  LOP3.LUT R38, R39, 0x40, RZ, 0x3c, !PT ;  /* 0x0000004027267812 */ /* 0x000fe200078e3cff */
[----:B------:R-:W-:Y:S01]  /*1500*/  VOTEU.ALL UP1, P6 ;  /* 0x0000000000ff7886 */ /* 0x000fe20003020000 */
[----:B------:R-:W-:Y:S01]  /*1510*/  ULEA UR12, UR18, UR12, 0x12 ;  /* 0x0000000c120c7291 */ /* 0x000fe2000f8e90ff */
[----:B----4-:R0:W-:Y:S04]  /*1520*/  STS.U16 [R39+UR9+0x4000], R6 ;  /* 0x0040000627007988 */ /* 0x0101e80008000409 */
[----:B------:R0:W-:Y:S04]  /*1530*/  STS.U16 [R39+UR9+0x4400], R8 ;  /* 0x0044000827007988 */ /* 0x0001e80008000409 */
[----:B------:R0:W-:Y:S04]  /*1540*/  STS.U16 [R38+UR9+0x4200], R9 ;  /* 0x0042000926007988 */ /* 0x0001e80008000409 */
[----:B------:R0:W-:Y:S01]  /*1550*/  STS.U16 [R38+UR9+0x4600], R11 ;  /* 0x0046000b26007988 */ /* 0x0001e20008000409 */
[----:B-1----:R1:W-:Y:S06]  /*1560*/  MEMBAR.ALL.CTA ;  /* 0x0000000000007992 */ /* 0x0023ec0000008000 */
[----:B-1----:R-:W-:Y:S04]  /*1570*/  FENCE.VIEW.ASYNC.S ;  /* 0x00000000000073c6 */ /* 0x002fe80000000000 */
[----:B------:R-:W1:Y:S02]  /*1580*/  FENCE.VIEW.ASYNC.S ;  /* 0x00000000000073c6 */ /* 0x000e640000000000 */
[----:B-1----:R0:W1:Y:S02]  /*1590*/  @!UP1 SYNCS.EXCH.64 URZ, [UR9+0x4800], UR4 ;  /* 0x0048000409ff95b2 */ /* 0x0020640008000100 */
[----:B-1----:R-:W-:Y:S06]  /*15a0*/  BAR.SYNC.DEFER_BLOCKING 0x0 ;  /* 0x0000000000007b1d */ /* 0x002fec0000010000 */
[----:B0-----:R-:W-:Y:S05]  /*15b0*/  @!P1 BRA `(.L_x_6) ;  /* 0x0000000000889947 */ /* 0x001fea0003800000 */
[----:B------:R-:W-:Y:S02]  /*15c0*/  UIADD3 UR4, UPT, UPT, UR9, 0x4000, URZ ;  /* 0x0000400009047890 */ /* 0x000fe4000fffe0ff */
[----:B------:R-:W-:Y:S02]  /*15d0*/  USHF.R.U32.HI UR14, URZ, 0x4, UR9 ;  /* 0x00000004ff0e7899 */ /* 0x000fe40008011609 */
[----:B------:R-:W-:Y:S02]  /*15e0*/  USHF.R.U32.HI UR4, URZ, 0x4, UR4 ;  /* 0x00000004ff047899 */ /* 0x000fe40008011604 */
[----:B------:R-:W-:Y:S02]  /*15f0*/  USGXT.U32 UR14, UR14, 0xe ;  /* 0x0000000e0e0e789a */ /* 0x000fe40008000000 */
[----:B------:R-:W-:Y:S02]  /*1600*/  USGXT.U32 UR16, UR4, 0xe ;  /* 0x0000000e0410789a */ /* 0x000fe40008000000 */
[----:B------:R-:W-:-:S02]  /*1610*/  UIADD3 UR34, UP1, UPT, UR14, 0x2000080, URZ ;  /* 0x020000800e227890 */ /* 0x000fc4000ff3e0ff */
[----:B------:R-:W-:Y:S01]  /*1620*/  UIADD3 UR30, UP2, UPT, UR16, 0x2, URZ ;  /* 0x00000002101e7890 */ /* 0x000fe2000ff5e0ff */
[----:B------:R-:W-:Y:S01]  /*1630*/  UMOV UR4, URZ ;  /* 0x000000ff00047c82 */ /* 0x000fe20008000000 */
[----:B------:R-:W-:Y:S01]  /*1640*/  UMOV UR5, URZ ;  /* 0x000000ff00057c82 */ /* 0x000fe20008000000 */
[----:B------:R-:W-:Y:S02]  /*1650*/  UIADD3.X UR35, UPT, UPT, UR4, 0x40004040, URZ, UP1, !UPT ;  /* 0x4000404004237890 */ /* 0x000fe40008ffe4ff */
[----:B------:R-:W-:Y:S02]  /*1660*/  UIADD3.X UR31, UPT, UPT, UR5, 0x40004040, URZ, UP2, !UPT ;  /* 0x40004040051f7890 */ /* 0x000fe400097fe4ff */
[----:B------:R-:W-:Y:S02]  /*1670*/  ULOP3.LUT UR14, UR14, 0x2000000, URZ, 0xfc, !UPT ;  /* 0x020000000e0e7892 */ /* 0x000fe4000f8efcff */
[----:B------:R-:W-:Y:S02]  /*1680*/  UIADD3.64 UR20, UPT, UPT, UR34, 0x80, URZ ;  /* 0x0000008022147897 */ /* 0x000fe4000fffe0ff */
[----:B------:R-:W-:-:S02]  /*1690*/  UIADD3.64 UR22, UPT, UPT, UR30, 0x2, URZ ;  /* 0x000000021e167897 */ /* 0x000fc4000fffe0ff */
[----:B------:R-:W-:Y:S02]  /*16a0*/  UIADD3.64 UR24, UPT, UPT, UR34, 0x100, URZ ;  /* 0x0000010022187897 */ /* 0x000fe4000fffe0ff */
[----:B------:R-:W-:Y:S01]  /*16b0*/  UIADD3.64 UR28, UPT, UPT, UR30, 0x4, URZ ;  /* 0x000000041e1c7897 */ /* 0x000fe2000fffe0ff */
[----:B------:R-:W-:Y:S01]  /*16c0*/  UMOV UR36, 0x0 ;  /* 0x0000000000247882 */ /* 0x000fe20000000000 */
[----:B------:R-:W-:Y:S01]  /*16d0*/  UMOV UR37, 0x8048490 ;  /* 0x0804849000257882 */ /* 0x000fe20000000000 */
[----:B------:R-:W-:Y:S01]  /*16e0*/  UMOV UR15, 0x40004040 ;  /* 0x40004040000f7882 */ /* 0x000fe20000000000 */
[----:B------:R-:W-:Y:S01]  /*16f0*/  UMOV UR17, 0x40004040 ;  /* 0x4000404000117882 */ /* 0x000fe20000000000 */
[----:B------:R-:W-:Y:S01]  /*1700*/  UMOV UR38, 0x0 ;  /* 0x0000000000267882 */ /* 0x000fe20000000000 */
[----:B------:R-:W-:Y:S01]  /*1710*/  UMOV UR39, 0x8048490 ;  /* 0x0804849000277882 */ /* 0x000fe20000000000 */
[----:B------:R-:W-:Y:S01]  /*1720*/  UMOV UR40, 0x0 ;  /* 0x0000000000287882 */ /* 0x000fe20000000000 */
[----:B------:R-:W-:Y:S01]  /*1730*/  UMOV UR41, 0x8048490 ;  /* 0x0804849000297882 */ /* 0x000fe20000000000 */
[----:B------:R-:W-:Y:S01]  /*1740*/  UMOV UR4, UR6 ;  /* 0x0000000600047c82 */ /* 0x000fe20008000000 */
[----:B------:R0:W-:Y:S01]  /*1750*/  UTCHMMA gdesc[UR14], gdesc[UR16], tmem[UR11], tmem[UR36], idesc[UR37], !UPT ;  /* 0x00ff24100e0075ea */ /* 0x0001e2000f80000b */
[----:B------:R-:W-:Y:S01]  /*1760*/  UMOV UR42, 0x0 ;  /* 0x00000000002a7882 */ /* 0x000fe20000000000 */
[----:B------:R-:W-:Y:S01]  /*1770*/  UMOV UR43, 0x8048490 ;  /* 0x08048490002b7882 */ /* 0x000fe20000000000 */
[----:B------:R0:W-:Y:S01]  /*1780*/  UTCHMMA gdesc[UR34], gdesc[UR30], tmem[UR11], tmem[UR38], idesc[UR39], UPT ;  /* 0x00ff261e220075ea */ /* 0x0001e2000b80000b */
[----:B------:R-:W-:Y:S01]  /*1790*/  UMOV UR4, UR4 ;  /* 0x0000000400047c82 */ /* 0x000fe20008000000 */
[----:B------:R0:W-:Y:S01]  /*17a0*/  UTCHMMA gdesc[UR20], gdesc[UR22], tmem[UR11], tmem[UR40], idesc[UR41], UPT ;  /* 0x00ff2816140075ea */ /* 0x0001e2000b80000b */
[----:B------:R0:W-:Y:S01]  /*17b0*/  UTCHMMA gdesc[UR24], gdesc[UR28], tmem[UR11], tmem[UR42], idesc[UR43], UPT ;  /* 0x00ff2a1c180075ea */ /* 0x0001e2000b80000b */
[----:B------:R0:W-:Y:S01]  /*17c0*/  UTCBAR [UR4], URZ ;  /* 0x000000ff040073e9 */ /* 0x0001e200080000ff */
[----:B------:R-:W-:Y:S01]  /*17d0*/  NOP ;  /* 0x0000000000007918 */ /* 0x000fe20000000000 */
.L_x_6:
[----:B------:R-:W-:Y:S05]  /*17e0*/  @!P0 BRA `(.L_x_7) ;  /* 0x0000000000088947 */ /* 0x000fea0003800000 */
[----:B------:R-:W1:Y:S02]  /*17f0*/  SYNCS.PHASECHK.TRANS64.TRYWAIT P2, [UR9+0x4800], RZ ;  /* 0x004800ffff0075a7 */ /* 0x000e640008041109 */
[----:B-1----:R-:W-:Y:S05]  /*1800*/  @!P2 BRA `(.L_x_8) ;  /* 0x0000003400b0a947 */ /* 0x002fea0003800000 */
.L_x_7:
[----:B------:R-:W-:Y:S01]  /*1810*/  BAR.SYNC.DEFER_BLOCKING 0x0 ;  /* 0x0000000000007b1d */ /* 0x000fe20000010000 */
[C---:B------:R-:W-:Y:S02]  /*1820*/  LOP3.LUT R15, R0.reuse, 0x6f, RZ, 0xc0, !PT ;  /* 0x0000006f000f7812 */ /* 0x040fe400078ec0ff */
[----:B------:R-:W-:Y:S02]  /*1830*/  LOP3.LUT R16, R0, 0x80, RZ, 0xc0, !PT ;  /* 0x0000008000107812 */ /* 0x000fe400078ec0ff */
[----:B------:R-:W-:Y:S01]  /*1840*/  SHF.R.U32.HI R14, RZ, 0x1, R0 ;  /* 0x00000001ff0e7819 */ /* 0x000fe20000011600 */
[----:B0-----:R-:W0:Y:S01]  /*1850*/  LDCU UR4, c[0x0][0x3a8] ;  /* 0x00007500ff0477ac */ /* 0x001e220008000800 */
[----:B------:R-:W-:Y:S01]  /*1860*/  LEA.HI R16, R16, R15, RZ, 0x1d ;  /* 0x0000000f10107211 */ /* 0x000fe200078fe8ff */
[----:B------:R-:W-:Y:S01]  /*1870*/  LDTM.16dp32bit_t0_t15.x8 R4, tmem[UR12] ;  /* 0x0000000c000479ee */ /* 0x000fe20008980000 */
[----:B------:R-:W0:Y:S01]  /*1880*/  LDTM.16dp32bit_t16_t31.x8 R4, tmem[UR12+0x8] ;  /* 0x0000080c000479ee */ /* 0x000e2200089a0000 */
[----:B------:R-:W-:Y:S01]  /*1890*/  LOP3.LUT R41, R14, 0x8, RZ, 0xc0, !PT ;  /* 0x000000080e297812 */ /* 0x000fe200078ec0ff */
[----:B------:R-:W1:Y:S01]  /*18a0*/  LDC R23, c[0x0][0x3d8] ;  /* 0x0000f600ff177b82 */ /* 0x000e620000000800 */
[----:B------:R-:W-:Y:S01]  /*18b0*/  PRMT R20, RZ, 0x7610, R20 ;  /* 0x00007610ff147816 */ /* 0x000fe20000000014 */
[----:B------:R-:W-:Y:S01]  /*18c0*/  IMAD.IADD R42, R47, 0x1, R16 ;  /* 0x000000012f2a7824 */ /* 0x000fe200078e0210 */
[----:B------:R-:W-:-:S02]  /*18d0*/  LOP3.LUT R15, R41, 0x2, RZ, 0xfc, !PT ;  /* 0x00000002290f7812 */ /* 0x000fc400078efcff */
[C---:B------:R-:W-:Y:S02]  /*18e0*/  LOP3.LUT R17, R41.reuse, 0x3, RZ, 0xfc, !PT ;  /* 0x0000000329117812 */ /* 0x040fe400078efcff */
[C---:B------:R-:W-:Y:S02]  /*18f0*/  ISETP.GE.AND P2, PT, R42.reuse, R15, PT ;  /* 0x0000000f2a00720c */ /* 0x040fe40003f46270 */
[----:B------:R-:W-:Y:S02]  /*1900*/  ISETP.GE.AND P3, PT, R42, R17, PT ;  /* 0x000000112a00720c */ /* 0x000fe40003f66270 */
[C---:B------:R-:W-:Y:S02]  /*1910*/  LOP3.LUT R17, R41.reuse, 0x5, RZ, 0xfc, !PT ;  /* 0x0000000529117812 */ /* 0x040fe400078efcff */
[----:B------:R-:W-:Y:S01]  /*1920*/  LOP3.LUT R15, R41, 0x4, RZ, 0xfc, !PT ;  /* 0x00000004290f7812 */ /* 0x000fe200078efcff */
[----:B------:R-:W2:Y:S01]  /*1930*/  @!P6 SYNCS.CCTL.IV [UR9+0x4800] ;  /* 0x00480000ff00e9b1 */ /* 0x000ea20008000009 */
[----:B------:R-:W-:Y:S01]  /*1940*/  NOP ;  /* 0x0000000000007918 */ /* 0x000fe20000000000 */
[----:B------:R-:W-:-:S02]  /*1950*/  PRMT R22, RZ, 0x7610, R22 ;  /* 0x00007610ff167816 */ /* 0x000fc40000000016 */
[----:B------:R-:W-:Y:S02]  /*1960*/  ISETP.GE.AND P4, PT, R42, R15, PT ;  /* 0x0000000f2a00720c */ /* 0x000fe40003f86270 */
[----:B------:R-:W-:Y:S01]  /*1970*/  LOP3.LUT R15, R41, 0x6, RZ, 0xfc, !PT ;  /* 0x00000006290f7812 */ /* 0x000fe200078efcff */
[----:B0-----:R-:W-:Y:S01]  /*1980*/  FMUL R6, R6, UR4 ;  /* 0x0000000406067c20 */ /* 0x001fe20008400000 */
[----:B------:R-:W-:Y:S01]  /*1990*/  FMUL R16, R7, UR4 ;  /* 0x0000000407107c20 */ /* 0x000fe20008400000 */
[----:B------:R-:W-:-:S03]  /*19a0*/  FMUL R10, R10, UR4 ;  /* 0x000000040a0a7c20 */ /* 0x000fc60008400000 */
[----:B------:R-:W-:Y:S01]  /*19b0*/  FSEL R7, R6, -INF , P2 ;  /* 0xff80000006077808 */ /* 0x000fe20001000000 */
[----:B------:R-:W-:Y:S01]  /*19c0*/  FMUL R6, R4, UR4 ;  /* 0x0000000404067c20 */ /* 0x000fe20008400000 */
[----:B------:R-:W-:Y:S01]  /*19d0*/  ISETP.GE.AND P2, PT, R42, R17, PT ;  /* 0x000000112a00720c */ /* 0x000fe20003f46270 */
[----:B------:R-:W-:Y:S01]  /*19e0*/  FMUL R17, R8, UR4 ;  /* 0x0000000408117c20 */ /* 0x000fe20008400000 */
[----:B------:R-:W-:Y:S01]  /*19f0*/  FMUL R8, R5, UR4 ;  /* 0x0000000405087c20 */ /* 0x000fe20008400000 */
[----:B------:R-:W-:Y:S02]  /*1a00*/  FSEL R4, R16, -INF , P3 ;  /* 0xff80000010047808 */ /* 0x000fe40001800000 */
[CC--:B------:R-:W-:Y:S02]  /*1a10*/  ISETP.GE.AND P3, PT, R42.reuse, R41.reuse, PT ;  /* 0x000000292a00720c */ /* 0x0c0fe40003f66270 */
[----:B------:R-:W-:Y:S02]  /*1a20*/  FSEL R5, R17, -INF , P4 ;  /* 0xff80000011057808 */ /* 0x000fe40002000000 */
[----:B------:R-:W-:-:S02]  /*1a30*/  ISETP.GT.AND P4, PT, R42, R41, PT ;  /* 0x000000292a00720c */ /* 0x000fc40003f84270 */
[----:B------:R-:W-:Y:S01]  /*1a40*/  FSEL R17, R6, -INF , P3 ;  /* 0xff80000006117808 */ /* 0x000fe20001800000 */
[----:B------:R-:W-:Y:S01]  /*1a50*/  FMUL R6, R9, UR4 ;  /* 0x0000000409067c20 */ /* 0x000fe20008400000 */
[----:B------:R-:W-:Y:S01]  /*1a60*/  FSEL R18, R8, -INF , P4 ;  /* 0xff80000008127808 */ /* 0x000fe20002000000 */
[----:B------:R-:W-:Y:S01]  /*1a70*/  FMUL R9, R11, UR4 ;  /* 0x000000040b097c20 */ /* 0x000fe20008400000 */
[C---:B------:R-:W-:Y:S02]  /*1a80*/  ISETP.GE.AND P3, PT, R42.reuse, R15, PT ;  /* 0x0000000f2a00720c */ /* 0x040fe40003f66270 */
[----:B------:R-:W-:Y:S02]  /*1a90*/  LOP3.LUT R15, R41, 0x7, RZ, 0xfc, !PT ;  /* 0x00000007290f7812 */ /* 0x000fe400078efcff */
[----:B------:R-:W-:Y:S02]  /*1aa0*/  FMNMX3 R8, R17, R18, R7, !PT ;  /* 0x0000001211087276 */ /* 0x000fe40007800007 */
[----:B------:R-:W-:-:S02]  /*1ab0*/  ISETP.GE.AND P4, PT, R42, R15, PT ;  /* 0x0000000f2a00720c */ /* 0x000fc40003f86270 */
[----:B------:R-:W-:Y:S02]  /*1ac0*/  FSEL R6, R6, -INF , P2 ;  /* 0xff80000006067808 */ /* 0x000fe40001000000 */
[----:B------:R-:W-:Y:S02]  /*1ad0*/  FSEL R11, R10, -INF , P3 ;  /* 0xff8000000a0b7808 */ /* 0x000fe40001800000 */
[----:B------:R-:W-:Y:S02]  /*1ae0*/  FMNMX3 R8, R8, R4, R5, !PT ;  /* 0x0000000408087276 */ /* 0x000fe40007800005 */
[----:B------:R-:W-:Y:S02]  /*1af0*/  FSEL R9, R9, -INF , P4 ;  /* 0xff80000009097808 */ /* 0x000fe40002000000 */
[----:B------:R-:W-:Y:S02]  /*1b00*/  FMNMX3 R8, R8, R6, R11, !PT ;  /* 0x0000000608087276 */ /* 0x000fe4000780000b */
[----:B------:R-:W-:-:S02]  /*1b10*/  SHF.R.U32.HI R10, RZ, 0x2, R0 ;  /* 0x00000002ff0a7819 */ /* 0x000fc40000011600 */
[----:B------:R-:W-:Y:S02]  /*1b20*/  FMNMX R15, R9, R8, !PT ;  /* 0x00000008090f7209 */ /* 0x000fe40007800000 */
[----:B------:R-:W-:Y:S02]  /*1b30*/  LOP3.LUT R19, R10, 0x38, RZ, 0xc0, !PT ;  /* 0x000000380a137812 */ /* 0x000fe400078ec0ff */
[--C-:B------:R-:W-:Y:S01]  /*1b40*/  SHF.R.U32.HI R8, RZ, 0x4, R0.reuse ;  /* 0x00000004ff087819 */ /* 0x100fe20000011600 */
[----:B------:R-:W0:Y:S01]  /*1b50*/  SHFL.BFLY PT, R50, R15, 0x10, 0x1f ;  /* 0x0e001f000f327f89 */ /* 0x000e2200000e0000 */
[----:B------:R-:W-:Y:S02]  /*1b60*/  LOP3.LUT R19, R19, 0x1f, R0, 0xf8, !PT ;  /* 0x0000001f13137812 */ /* 0x000fe400078ef800 */
[----:B------:R-:W-:-:S03]  /*1b70*/  SGXT.U32 R8, R8, 0x4 ;  /* 0x000000040808781a */ /* 0x000fc60000000000 */
[----:B------:R-:W-:Y:S02]  /*1b80*/  IMAD.SHL.U32 R44, R19, 0x10, RZ ;  /* 0x00000010132c7824 */ /* 0x000fe400078e00ff */
[-C--:B-1----:R-:W-:Y:S01]  /*1b90*/  IMAD R10, R8, R23.reuse, RZ ;  /* 0x00000017080a7224 */ /* 0x082fe200078e02ff */
[----:B------:R-:W-:Y:S02]  /*1ba0*/  LEA.HI R8, R0, 0x30, RZ, 0x1c ;  /* 0x0000003000087811 */ /* 0x000fe400078fe0ff */
[----:B------:R-:W-:Y:S02]  /*1bb0*/  LOP3.LUT R21, R44, 0x1b0, RZ, 0xc0, !PT ;  /* 0x000001b02c157812 */ /* 0x000fe400078ec0ff */
[----:B------:R-:W-:Y:S01]  /*1bc0*/  LEA R74, P4, R10, R70, 0x1 ;  /* 0x000000460a4a7211 */ /* 0x000fe200078808ff */
[----:B------:R-:W-:Y:S01]  /*1bd0*/  IMAD R16, R8, R23, RZ ;  /* 0x0000001708107224 */ /* 0x000fe200078e02ff */
[----:B------:R-:W-:Y:S02]  /*1be0*/  LOP3.LUT R21, R21, 0x40, R14, 0xf8, !PT ;  /* 0x0000004015157812 */ /* 0x000fe400078ef80e */
[----:B------:R-:W-:-:S02]  /*1bf0*/  LEA.HI.X.SX32 R75, R10, R13, 0x1, P4 ;  /* 0x0000000d0a4b7211 */ /* 0x000fc400020f0eff */
[C---:B------:R-:W-:Y:S01]  /*1c00*/  LEA R64, P2, R16.reuse, R70, 0x1 ;  /* 0x0000004610407211 */ /* 0x040fe200078408ff */
[----:B------:R-:W-:Y:S01]  /*1c10*/  VIADD R45, R21, UR9 ;  /* 0x00000009152d7c36 */ /* 0x000fe20008000000 */
[----:B------:R-:W-:Y:S02]  /*1c20*/  PRMT R14, RZ, 0x7610, R14 ;  /* 0x00007610ff0e7816 */ /* 0x000fe4000000000e */
[----:B------:R-:W-:Y:S02]  /*1c30*/  LEA.HI.X.SX32 R65, R16, R13, 0x1, P2 ;  /* 0x0000000d10417211 */ /* 0x000fe400010f0eff */
[----:B0-----:R-:W-:Y:S01]  /*1c40*/  FMNMX3 R50, R15, -INF , R50, !PT ;  /* 0xff8000000f327876 */ /* 0x001fe20007800032 */
[----:B------:R-:W-:Y:S01]  /*1c50*/  IMAD R15, R23, 0x10, R10 ;  /* 0x00000010170f7824 */ /* 0x000fe200078e020a */
[----:B------:R-:W-:-:S03]  /*1c60*/  PRMT R16, RZ, 0x7610, R16 ;  /* 0x00007610ff107816 */ /* 0x000fc60000000010 */
[----:B------:R-:W-:Y:S01]  /*1c70*/  FADD R19, -R50, -INF ;  /* 0xff80000032137421 */ /* 0x000fe20000000100 */
[----:B------:R-:W-:Y:S01]  /*1c80*/  IMAD R8, R23, 0x10, R15 ;  /* 0x0000001017087824 */ /* 0x000fe200078e020f */
[-C--:B------:R-:W-:Y:S02]  /*1c90*/  LEA R72, P3, R15, R70.reuse, 0x1 ;  /* 0x000000460f487211 */ /* 0x080fe400078608ff */
[----:B------:R-:W-:Y:S02]  /*1ca0*/  FMUL R19, R19, 1.4426950216293334961 ;  /* 0x3fb8aa3b13137820 */ /* 0x000fe40000400000 */
[C---:B------:R-:W-:Y:S02]  /*1cb0*/  LEA R70, P4, R8.reuse, R70, 0x1 ;  /* 0x0000004608467211 */ /* 0x040fe400078808ff */
[----:B------:R-:W2:Y:S01]  /*1cc0*/  MUFU.EX2 R48, R19 ;  /* 0x0000001300307308 */ /* 0x000ea20000000800 */
[-C--:B------:R-:W-:Y:S02]  /*1cd0*/  LEA.HI.X.SX32 R73, R15, R13.reuse, 0x1, P3 ;  /* 0x0000000d0f497211 */ /* 0x080fe400018f0eff */
[----:B------:R-:W-:Y:S01]  /*1ce0*/  LEA.HI.X.SX32 R71, R8, R13, 0x1, P4 ;  /* 0x0000000d08477211 */ /* 0x000fe200020f0eff */
[----:B--2---:R0:W-:Y:S01]  /*1cf0*/  STSM.16.M88 [R45+0x4000], R48 ;  /* 0x004000302d007844 */ /* 0x0041e20000000000 */
[----:B------:R-:W-:Y:S06]  /*1d00*/  BAR.SYNC.DEFER_BLOCKING 0x0 ;  /* 0x0000000000007b1d */ /* 0x000fec0000010000 */
[----:B------:R-:W2:Y:S04]  /*1d10*/  @P0 LDG.E.U16 R14, desc[UR26][R74.64] ;  /* 0x0000001a4a0e0981 */ /* 0x000ea8000c1e1500 */
[----:B------:R-:W3:Y:S04]  /*1d20*/  @P0 LDG.E.U16 R16, desc[UR26][R72.64] ;  /* 0x0000001a48100981 */ /* 0x000ee8000c1e1500 */
[----:B------:R-:W4:Y:S04]  /*1d30*/  @P0 LDG.E.U16 R20, desc[UR26][R70.64] ;  /* 0x0000001a46140981 */ /* 0x000f28000c1e1500 */
[----:B------:R-:W5:Y:S01]  /*1d40*/  @P0 LDG.E.U16 R22, desc[UR26][R64.64] ;  /* 0x0000001a40160981 */ /* 0x000f62000c1e1500 */
[--C-:B------:R-:W-:Y:S01]  /*1d50*/  FADD R17, R17, -R50.reuse ;  /* 0x8000003211117221 */ /* 0x100fe20000000000 */
[--C-:B------:R-:W-:Y:S01]  /*1d60*/  FADD R18, R18, -R50.reuse ;  /* 0x8000003212127221 */ /* 0x100fe20000000000 */
[--C-:B------:R-:W-:Y:S01]  /*1d70*/  FADD R7, R7, -R50.reuse ;  /* 0x8000003207077221 */ /* 0x100fe20000000000 */
[----:B------:R-:W-:Y:S01]  /*1d80*/  LOP3.LUT R44, R44, 0x1f0, RZ, 0xc0, !PT ;  /* 0x000001f02c2c7812 */ /* 0x000fe200078ec0ff */
[----:B------:R-:W-:Y:S01]  /*1d90*/  FMUL R17, R17, 1.4426950216293334961 ;  /* 0x3fb8aa3b11117820 */ /* 0x000fe20000400000 */
[----:B------:R-:W-:Y:S01]  /*1da0*/  FMUL R18, R18, 1.4426950216293334961 ;  /* 0x3fb8aa3b12127820 */ /* 0x000fe20000400000 */
[----:B------:R-:W-:Y:S01]  /*1db0*/  FMUL R7, R7, 1.4426950216293334961 ;  /* 0x3fb8aa3b07077820 */ /* 0x000fe20000400000 */
[--C-:B------:R-:W-:Y:S01]  /*1dc0*/  FADD R4, R4, -R50.reuse ;  /* 0x8000003204047221 */ /* 0x100fe20000000000 */
[--C-:B------:R-:W-:Y:S01]  /*1dd0*/  FADD R5, R5, -R50.reuse ;  /* 0x8000003205057221 */ /* 0x100fe20000000000 */
[----:B------:R0:W1:Y:S01]  /*1de0*/  LDSM.16.M88 R51, [R44+UR9+0x4000] ;  /* 0x004000092c33783b */ /* 0x0000620008000000 */
[----:B------:R-:W-:Y:S01]  /*1df0*/  MUFU.EX2 R17, R17 ;  /* 0x0000001100117308 */ /* 0x000fe20000000800 */
[----:B------:R-:W-:Y:S01]  /*1e00*/  FMUL R4, R4, 1.4426950216293334961 ;  /* 0x3fb8aa3b04047820 */ /* 0x000fe20000400000 */
[----:B------:R-:W-:Y:S01]  /*1e10*/  FMUL R5, R5, 1.4426950216293334961 ;  /* 0x3fb8aa3b05057820 */ /* 0x000fe20000400000 */
[--C-:B------:R-:W-:Y:S01]  /*1e20*/  FADD R6, R6, -R50.reuse ;  /* 0x8000003206067221 */ /* 0x100fe20000000000 */
[--C-:B------:R-:W-:Y:S01]  /*1e30*/  FADD R11, R11, -R50.reuse ;  /* 0x800000320b0b7221 */ /* 0x100fe20000000000 */
[----:B------:R-:W-:Y:S01]  /*1e40*/  ISETP.NE.U32.AND P2, PT, R12, RZ, PT ;  /* 0x000000ff0c00720c */ /* 0x000fe20003f45070 */
[----:B------:R-:W-:Y:S01]  /*1e50*/  FADD R9, R9, -R50 ;  /* 0x8000003209097221 */ /* 0x000fe20000000000 */
[----:B------:R-:W-:Y:S01]  /*1e60*/  FMUL R6, R6, 1.4426950216293334961 ;  /* 0x3fb8aa3b06067820 */ /* 0x000fe20000400000 */
[----:B------:R-:W0:Y:S01]  /*1e70*/  MUFU.EX2 R18, R18 ;  /* 0x0000001200127308 */ /* 0x000e220000000800 */
[----:B------:R-:W-:Y:S01]  /*1e80*/  FMUL R11, R11, 1.4426950216293334961 ;  /* 0x3fb8aa3b0b0b7820 */ /* 0x000fe20000400000 */
[----:B------:R-:W-:Y:S01]  /*1e90*/  SEL R12, RZ, 0x90, !P2 ;  /* 0x00000090ff0c7807 */ /* 0x000fe20005000000 */
[----:B------:R-:W-:Y:S01]  /*1ea0*/  FMUL R9, R9, 1.4426950216293334961 ;  /* 0x3fb8aa3b09097820 */ /* 0x000fe20000400000 */
[----:B------:R-:W-:Y:S01]  /*1eb0*/  SHF.L.U32 R43, R0, 0x1, RZ ;  /* 0x00000001002b7819 */ /* 0x000fe200000006ff */
[----:B------:R-:W-:-:S03]  /*1ec0*/  UIADD3 UR42, UPT, UPT, UR33, 0x50, URZ ;  /* 0x00000050212a7890 */ /* 0x000fc6000fffe0ff */
[----:B------:R-:W0:Y:S01]  /*1ed0*/  MUFU.EX2 R7, R7 ;  /* 0x0000000700077308 */ /* 0x000e220000000800 */
[----:B------:R-:W-:Y:S01]  /*1ee0*/  LOP3.LUT R43, R12, 0x17e, R43, 0x78, !PT ;  /* 0x0000017e0c2b7812 */ /* 0x000fe200078e782b */
[----:B------:R-:W-:Y:S01]  /*1ef0*/  BAR.SYNC.DEFER_BLOCKING 0x0 ;  /* 0x0000000000007b1d */ /* 0x000fe20000010000 */
[----:B------:R-:W-:-:S04]  /*1f00*/  UIADD3 UR13, UPT, UPT, UR13, UR42, URZ ;  /* 0x0000002a0d0d7290 */ /* 0x000fc8000fffe0ff */
[----:B------:R-:W-:Y:S01]  /*1f10*/  ULEA UR13, UR18, UR13, 0x12 ;  /* 0x0000000d120d7291 */ /* 0x000fe2000f8e90ff */
[----:B------:R0:W1:Y:S08]  /*1f20*/  MUFU.EX2 R8, R4 ;  /* 0x0000000400087308 */ /* 0x0000700000000800 */
[----:B------:R1:W1:Y:S01]  /*1f30*/  MUFU.EX2 R10, R5 ;  /* 0x00000005000a7308 */ /* 0x0002620000000800 */
[----:B0-----:R-:W-:-:S07]  /*1f40*/  FADD R4, R17, R18 ;  /* 0x0000001211047221 */ /* 0x001fce0000000000 */
[----:B------:R-:W0:Y:S01]  /*1f50*/  MUFU.EX2 R13, R6 ;  /* 0x00000006000d7308 */ /* 0x000e220000000800 */
[----:B-1----:R-:W-:-:S04]  /*1f60*/  FADD R5, R7, R4 ;  /* 0x0000000407057221 */ /* 0x002fc80000000000 */
[----:B------:R-:W-:-:S03]  /*1f70*/  FADD R5, R8, R5 ;  /* 0x0000000508057221 */ /* 0x000fc60000000000 */
[----:B------:R-:W1:Y:S01]  /*1f80*/  MUFU.EX2 R11, R11 ;  /* 0x0000000b000b7308 */ /* 0x000e620000000800 */
[----:B------:R-:W-:Y:S01]  /*1f90*/  FADD R4, R10, R5 ;  /* 0x000000050a047221 */ /* 0x000fe20000000000 */
[----:B------:R-:W-:-:S06]  /*1fa0*/  F2FP.BF16.F32.PACK_AB R5, R8, R7 ;  /* 0x000000070805723e */ /* 0x000fcc00000010ff */
[----:B------:R-:W1:Y:S01]  /*1fb0*/  MUFU.EX2 R12, R9 ;  /* 0x00000009000c7308 */ /* 0x000e620000000800 */
[C---:B0-----:R-:W-:Y:S01]  /*1fc0*/  FADD R4, R13.reuse, R4 ;  /* 0x000000040d047221 */ /* 0x041fe20000000000 */
[----:B------:R-:W-:-:S03]  /*1fd0*/  F2FP.BF16.F32.PACK_AB R6, R13, R10 ;  /* 0x0000000a0d06723e */ /* 0x000fc600000010ff */
[----:B-1----:R-:W-:Y:S01]  /*1fe0*/  FADD R49, R11, R4 ;  /* 0x000000040b317221 */ /* 0x002fe20000000000 */
[----:B------:R-:W-:-:S03]  /*1ff0*/  F2FP.BF16.F32.PACK_AB R4, R18, R17 ;  /* 0x000000111204723e */ /* 0x000fc600000010ff */
[C---:B------:R-:W-:Y:S01]  /*2000*/  FADD R49, R12.reuse, R49 ;  /* 0x000000310c317221 */ /* 0x040fe20000000000 */
[----:B------:R-:W-:-:S04]  /*2010*/  F2FP.BF16.F32.PACK_AB R7, R12, R11 ;  /* 0x0000000b0c07723e */ /* 0x000fc800000010ff */
[----:B------:R0:W1:Y:S04]  /*2020*/  SHFL.BFLY PT, R46, R49, 0x10, 0x1f ;  /* 0x0e001f00312e7f89 */ /* 0x00006800000e0000 */
[----:B--2---:R0:W-:Y:S04]  /*2030*/  STS.U16 [R43+UR9+0x4000], R14 ;  /* 0x0040000e2b007988 */ /* 0x0041e80008000409 */
[----:B---3--:R0:W-:Y:S04]  /*2040*/  STS.U16 [R43+UR9+0x4200], R16 ;  /* 0x004200102b007988 */ /* 0x0081e80008000409 */
[----:B----4-:R0:W-:Y:S04]  /*2050*/  STS.U16 [R43+UR9+0x4400], R20 ;  /* 0x004400142b007988 */ /* 0x0101e80008000409 */
[----:B-----5:R0:W-:Y:S01]  /*2060*/  STS.U16 [R43+UR9+0x4600], R22 ;  /* 0x004600162b007988 */ /* 0x0201e20008000409 */
[----:B-1----:R-:W-:Y:S05]  /*2070*/  @!P0 BRA `(.L_x_9) ;  /* 0x0000000000088947 */ /* 0x002fea0003800000 */
[----:B------:R1:W-:Y:S01]  /*2080*/  STTM.16dp32bit_t0_t15.x4 tmem[UR13], R4 ;  /* 0x00000004000079ed */ /* 0x0003e2000890000d */
[----:B------:R1:W-:Y:S02]  /*2090*/  STTM.16dp32bit_t16_t31.x4 tmem[UR13+0x4], R4 ;  /* 0x00000404000079ed */ /* 0x0003e4000892000d */
.L_x_9:
[----:B------:R-:W2:Y:S02]  /*20a0*/  FENCE.VIEW.ASYNC.T ;  /* 0x00000000000073c6 */ /* 0x000ea40000000200 */
[----:B--2---:R-:W-:Y:S06]  /*20b0*/  BAR.SYNC.DEFER_BLOCKING 0x0 ;  /* 0x0000000000007b1d */ /* 0x004fec0000010000 */
[----:B01----:R-:W0:Y:S01]  /*20c0*/  LDTM.x32 R4, tmem[UR10] ;  /* 0x0000000a000479ee */ /* 0x003e2200082c0000 */
[----:B------:R-:W-:Y:S01]  /*20d0*/  NOP ;  /* 0x0000000000007918 */ /* 0x000fe20000000000 */
[----:B------:R-:W-:Y:S05]  /*20e0*/  @!P0 BRA `(.L_x_10) ;  /* 0x0000000000848947 */ /* 0x000fea0003800000 */
[C---:B0-----:R-:W-:Y:S01]  /*20f0*/  FMUL R4, R51.reuse, R4 ;  /* 0x0000000433047220 */ /* 0x041fe20000400000 */
[C---:B------:R-:W-:Y:S01]  /*2100*/  FMUL R5, R51.reuse, R5 ;  /* 0x0000000533057220 */ /* 0x040fe20000400000 */
        /* <DEDUP_REMOVED lines=29> */
[----:B------:R-:W-:-:S04]  /*22e0*/  FMUL R35, R51, R35 ;  /* 0x0000002333237220 */ /* 0x000fc80000400000 */
[----:B------:R1:W-:Y:S03]  /*22f0*/  STTM.x32 tmem[UR10], R4 ;  /* 0x00000004000079ed */ /* 0x0003e600082c000a */
.L_x_10:
[----:B0-----:R-:W0:Y:S02]  /*2300*/  FENCE.VIEW.ASYNC.T ;  /* 0x00000000000073c6 */ /* 0x001e240000000200 */
[----:B0-----:R-:W-:Y:S01]  /*2310*/  BAR.SYNC.DEFER_BLOCKING 0x0 ;  /* 0x0000000000007b1d */ /* 0x001fe20000010000 */
[----:B------:R-:W-:Y:S01]  /*2320*/  FADD R49, R49, R46 ;  /* 0x0000002e31317221 */ /* 0x000fe20000000000 */
[----:B------:R-:W-:Y:S01]  /*2330*/  UIADD3 UR18, UPT, UPT, UR9, 0x5800, URZ ;  /* 0x0000580009127890 */ /* 0x000fe2000fffe0ff */
[----:B------:R-:W-:Y:S02]  /*2340*/  FSEL R51, R50, -INF , P0 ;  /* 0xff80000032337808 */ /* 0x000fe40000000000 */
[----:B------:R-:W-:-:S05]  /*2350*/  FADD R49, R48, R49 ;  /* 0x0000003130317221 */ /* 0x000fca0000000000 */
[----:B------:R-:W-:Y:S01]  /*2360*/  FSEL R46, R49, 1, P0 ;  /* 0x3f800000312e7808 */ /* 0x000fe20000000000 */
[----:B------:R0:W-:Y:S06]  /*2370*/  MEMBAR.ALL.CTA ;  /* 0x0000000000007992 */ /* 0x0001ec0000008000 */
[----:B0-----:R-:W0:Y:S02]  /*2380*/  FENCE.VIEW.ASYNC.S ;  /* 0x00000000000073c6 */ /* 0x001e240000000000 */
[----:B0-----:R-:W-:Y:S06]  /*2390*/  BAR.SYNC.DEFER_BLOCKING 0x0 ;  /* 0x0000000000007b1d */ /* 0x001fec0000010000 */
[----:B------:R-:W-:Y:S05]  /*23a0*/  @!P1 BRA `(.L_x_11) ;  /* 0x0000000000449947 */ /* 0x000fea0003800000 */
[----:B------:R-:W-:Y:S01]  /*23b0*/  UIADD3 UR4, UPT, UPT, UR9, 0x4000, URZ ;  /* 0x0000400009047890 */ /* 0x000fe2000fffe0ff */
[----:B------:R-:W-:Y:S01]  /*23c0*/  BSSY.RECONVERGENT B0, `(.L_x_12) ;  /* 0x000000e000007945 */ /* 0x000fe20003800200 */
[----:B------:R-:W-:Y:S02]  /*23d0*/  ELECT P0, URZ, PT ;  /* 0x0000000000ff782f */ /* 0x000fe40003800000 */
[----:B------:R-:W-:Y:S01]  /*23e0*/  USHF.R.U32.HI UR4, URZ, 0x4, UR4 ;  /* 0x00000004ff047899 */ /* 0x000fe20008011604 */
[----:B------:R-:W-:Y:S01]  /*23f0*/  UMOV UR14, 0x0 ;  /* 0x00000000000e7882 */ /* 0x000fe20000000000 */
[----:B------:R-:W-:Y:S02]  /*2400*/  UMOV UR15, 0x8100490 ;  /* 0x08100490000f7882 */ /* 0x000fe40000000000 */
[----:B------:R-:W-:Y:S01]  /*2410*/  USGXT.U32 UR4, UR4, 0xe ;  /* 0x0000000e0404789a */ /* 0x000fe20008000000 */
[----:B------:R-:W-:-:S08]  /*2420*/  UMOV UR5, 0xc0004010 ;  /* 0xc000401000057882 */ /* 0x000fd00000000000 */
[----:B------:R0:W-:Y:S01]  /*2430*/  UTCHMMA tmem[UR42], gdesc[UR4], tmem[UR33], tmem[UR14], idesc[UR15], UPT ;  /* 0x00ff0e042a0079ea */ /* 0x0001e2000b800021 */
[----:B------:R-:W-:Y:S05]  /*2440*/  @!P0 BRA `(.L_x_13) ;  /* 0x0000000000148947 */ /* 0x000fea0003800000 */
[----:B0-----:R-:W-:Y:S01]  /*2450*/  UMOV UR4, UR18 ;  /* 0x0000001200047c82 */ /* 0x001fe20008000000 */
[----:B------:R-:W-:Y:S02]  /*2460*/  UMOV UR5, URZ ;  /* 0x000000ff00057c82 */ /* 0x000fe40008000000 */
[----:B------:R-:W-:Y:S02]  /*2470*/  UMOV UR4, UR4 ;  /* 0x0000000400047c82 */ /* 0x000fe40008000000 */
[----:B------:R2:W-:Y:S01]  /*2480*/  UTCBAR [UR4], URZ ;  /* 0x000000ff040073e9 */ /* 0x0005e200080000ff */
[----:B------:R-:W-:Y:S02]  /*2490*/  NOP ;  /* 0x0000000000007918 */ /* 0x000fe40000000000 */
.L_x_13:
[----:B0-2---:R-:W-:Y:S05]  /*24a0*/  BSYNC.RECONVERGENT B0 ;  /* 0x0000000000007941 */ /* 0x005fea0003800200 */
.L_x_12:
[----:B------:R-:W-:Y:S05]  /*24b0*/  BRA `(.L_x_14) ;  /* 0x0000000000087947 */ /* 0x000fea0003800000 */
.L_x_11:
[----:B------:R-:W-:-:S13]  /*24c0*/  ISETP.GE.AND P0, PT, R47, RZ, PT ;  /* 0x000000ff2f00720c */ /* 0x000fda0003f06270 */
[----:B------:R-:W-:Y:S05]  /*24d0*/  @!P0 BRA `(.L_x_15) ;  /* 0x0000001000508947 */ /* 0x000fea0003800000 */
.L_x_14:
[----:B------:R-:W-:Y:S01]  /*24e0*/  USHF.R.U32.HI UR16, URZ, 0x4, UR9 ;  /* 0x00000004ff107899 */ /* 0x000fe20008011609 */
[----:B------:R-:W-:Y:S01]  /*24f0*/  IMAD.SHL.U32 R49, R3, 0x10, RZ ;  /* 0x0000001003317824 */ /* 0x000fe200078e00ff */
[----:B------:R-:W-:Y:S01]  /*2500*/  USHF.R.U32.HI UR28, URZ, 0x4, UR6 ;  /* 0x00000004ff1c7899 */ /* 0x000fe20008011606 */
[----:B------:R-:W-:Y:S01]  /*2510*/  VIADD R50, R47, 0x70 ;  /* 0x000000702f327836 */ /* 0x000fe20000000000 */
[----:B------:R-:W-:Y:S01]  /*2520*/  USGXT.U32 UR16, UR16, 0xe ;  /* 0x0000000e1010789a */ /* 0x000fe20008000000 */
[----:B-1----:R-:W-:Y:S01]  /*2530*/  IMAD.MOV.U32 R12, RZ, RZ, RZ ;  /* 0x000000ffff0c7224 */ /* 0x002fe200078e00ff */
[----:B------:R-:W-:Y:S01]  /*2540*/  USGXT.U32 UR28, UR28, 0xe ;  /* 0x0000000e1c1c789a */ /* 0x000fe20008000000 */
[----:B------:R-:W-:Y:S01]  /*2550*/  IMAD.MOV.U32 R3, RZ, RZ, RZ ;  /* 0x000000ffff037224 */ /* 0x000fe200078e00ff */
[----:B------:R-:W-:Y:S01]  /*2560*/  UIADD3 UR6, UPT, UPT, UR9, 0x5000, URZ ;  /* 0x0000500009067890 */ /* 0x000fe2000fffe0ff */
[----:B------:R-:W-:Y:S01]  /*2570*/  IMAD.MOV.U32 R48, RZ, RZ, R49 ;  /* 0x000000ffff307224 */ /* 0x000fe200078e0031 */
[----:B------:R-:W-:-:S02]  /*2580*/  ULOP3.LUT UR20, UR16, 0x2000000, URZ, 0xfc, !UPT ;  /* 0x0200000010147892 */ /* 0x000fc4000f8efcff */
[----:B------:R-:W-:Y:S02]  /*2590*/  USHF.L.U32 UR30, UR7, 0x4, URZ ;  /* 0x00000004071e7899 */ /* 0x000fe400080006ff */
[----:B------:R-:W-:Y:S02]  /*25a0*/  UIADD3 UR16, UP3, UPT, UR16, 0x2000080, URZ ;  /* 0x0200008010107890 */ /* 0x000fe4000ff7e0ff */
[----:B------:R-:W-:Y:S01]  /*25b0*/  UIADD3 UR14, UP2, UPT, UR28, 0x2, URZ ;  /* 0x000000021c0e7890 */ /* 0x000fe2000ff5e0ff */
[----:B------:R-:W-:Y:S01]  /*25c0*/  UMOV UR5, URZ ;  /* 0x000000ff00057c82 */ /* 0x000fe20008000000 */
[----:B------:R-:W-:Y:S01]  /*25d0*/  UMOV UR4, URZ ;  /* 0x000000ff00047c82 */ /* 0x000fe20008000000 */
[----:B------:R-:W-:Y:S01]  /*25e0*/  USHF.R.U32.HI UR6, URZ, 0x4, UR6 ;  /* 0x00000004ff067899 */ /* 0x000fe20008011606 */
[----:B------:R-:W-:Y:S01]  /*25f0*/  IMAD.U32 R47, RZ, RZ, UR30 ;  /* 0x0000001eff2f7e24 */ /* 0x000fe2000f8e00ff */
[----:B------:R-:W-:Y:S02]  /*2600*/  UIADD3.X UR17, UPT, UPT, UR5, 0x40004040, URZ, UP3, !UPT ;  /* 0x4000404005117890 */ /* 0x000fe40009ffe4ff */
[----:B------:R-:W-:-:S02]  /*2610*/  UIADD3.X UR15, UPT, UPT, UR4, 0x40004040, URZ, UP2, !UPT ;  /* 0x40004040040f7890 */ /* 0x000fc400097fe4ff */
[----:B------:R-:W-:Y:S02]  /*2620*/  UIADD3 UR34, UP2, UPT, UR16, 0x80, URZ ;  /* 0x0000008010227890 */ /* 0x000fe4000ff5e0ff */
[----:B------:R-:W-:Y:S02]  /*2630*/  UIADD3 UR36, UP3, UPT, UR16, 0x100, URZ ;  /* 0x0000010010247890 */ /* 0x000fe4000ff7e0ff */
[----:B------:R-:W-:Y:S02]  /*2640*/  USGXT.U32 UR29, UR6, 0xe ;  /* 0x0000000e061d789a */ /* 0x000fe40008000000 */
[----:B------:R-:W-:Y:S01]  /*2650*/  UISETP.NE.U32.AND UP1, UPT, UR19, URZ, UPT ;  /* 0x000000ff1300728c */ /* 0x000fe2000bf25070 */
[----:B------:R-:W-:Y:S01]  /*2660*/  UMOV UR31, 0x1 ;  /* 0x00000001001f7882 */ /* 0x000fe20000000000 */
[----:B------:R-:W0:Y:S01]  /*2670*/  LDCU UR43, c[0x0][0x3a8] ;  /* 0x00007500ff2b77ac */ /* 0x000e220008000800 */
[----:B------:R-:W-:Y:S02]  /*2680*/  UIADD3.X UR35, UPT, UPT, UR17, URZ, URZ, UP2, !UPT ;  /* 0x000000ff11237290 */ /* 0x000fe400097fe4ff */
[----:B------:R-:W-:-:S02]  /*2690*/  UIADD3.X UR37, UPT, UPT, UR17, URZ, URZ, UP3, !UPT ;  /* 0x000000ff11257290 */ /* 0x000fc40009ffe4ff */
[----:B------:R-:W-:Y:S02]  /*26a0*/  UIADD3.64 UR38, UPT, UPT, UR14, 0x2, URZ ;  /* 0x000000020e267897 */ /* 0x000fe4000fffe0ff */
[----:B------:R-:W-:Y:S01]  /*26b0*/  UIADD3.64 UR40, UPT, UPT, UR14, 0x4, URZ ;  /* 0x000000040e287897 */ /* 0x000fe2000fffe0ff */
[----:B------:R-:W-:Y:S01]  /*26c0*/  UMOV UR6, URZ ;  /* 0x000000ff00067c82 */ /* 0x000fe20008000000 */
[----:B------:R-:W-:Y:S01]  /*26d0*/  UMOV UR7, URZ ;  /* 0x000000ff00077c82 */ /* 0x000fe20008000000 */
[----:B------:R-:W-:-:S09]  /*26e0*/  UMOV UR32, UR18 ;  /* 0x0000001200207c82 */ /* 0x000fd20008000000 */
.L_x_20:
[----:B------:R-:W-:-:S04]  /*26f0*/  IMAD.WIDE R4, R48, 0x2, R62 ;  /* 0x0000000230047825 */ /* 0x000fc800078e023e */
[C---:B------:R-:W-:Y:S02]  /*2700*/  IMAD.WIDE R8, R48.reuse, 0x2, R58 ;  /* 0x0000000230087825 */ /* 0x040fe400078e023a */
[----:B------:R-:W2:Y:S02]  /*2710*/  LDG.E.U16 R4, desc[UR26][R4.64] ;  /* 0x0000001a04047981 */ /* 0x000ea4000c1e1500 */
[C---:B------:R-:W-:Y:S02]  /*2720*/  IMAD.WIDE R6, R48.reuse, 0x2, R60 ;  /* 0x0000000230067825 */ /* 0x040fe400078e023c */
[----:B------:R-:W3:Y:S02]  /*2730*/  LDG.E.U16 R8, desc[UR26][R8.64] ;  /* 0x0000001a08087981 */ /* 0x000ee4000c1e1500 */
[----:B------:R-:W-:Y:S02]  /*2740*/  IMAD.WIDE R10, R48, 0x2, R56 ;  /* 0x00000002300a7825 */ /* 0x000fe400078e0238 */
[----:B------:R-:W4:Y:S04]  /*2750*/  LDG.E.U16 R7, desc[UR26][R6.64] ;  /* 0x0000001a06077981 */ /* 0x000f28000c1e1500 */
[----:B------:R-:W5:Y:S01]  /*2760*/  LDG.E.U16 R11, desc[UR26][R10.64] ;  /* 0x0000001a0a0b7981 */ /* 0x000f62000c1e1500 */
[----:B------:R-:W-:-:S02]  /*2770*/  UMOV UR4, 0x1 ;  /* 0x0000000100047882 */ /* 0x000fc40000000000 */
[----:B------:R-:W-:-:S04]  /*2780*/  @!UP0 UIADD3 UR4, UPT, UPT, -UR4, 0x100000, URZ ;  /* 0x0010000004048890 */ /* 0x000fc8000fffe1ff */
[----:B------:R-:W-:Y:S02]  /*2790*/  @!UP0 USHF.L.U32 UR5, UR4, 0xb, URZ ;  /* 0x0000000b04058899 */ /* 0x000fe400080006ff */
[----:B------:R-:W-:Y:S01]  /*27a0*/  @!UP0 USHF.L.U32 UR4, UR4, 0x1, URZ ;  /* 0x0000000104048899 */ /* 0x000fe200080006ff */
[----:B------:R-:W-:Y:S01]  /*27b0*/  VOTEU.ALL UP2, P6 ;  /* 0x0000000000ff7886 */ /* 0x000fe20003040000 */
[----:B--2---:R1:W-:Y:S04]  /*27c0*/  STS.U16 [R39+UR9+0x4800], R4 ;  /* 0x0048000427007988 */ /* 0x0043e80008000409 */
[----:B---3--:R1:W-:Y:S04]  /*27d0*/  STS.U16 [R39+UR9+0x4c00], R8 ;  /* 0x004c000827007988 */ /* 0x0083e80008000409 */
[----:B----4-:R1:W-:Y:S04]  /*27e0*/  STS.U16 [R38+UR9+0x4a00], R7 ;  /* 0x004a000726007988 */ /* 0x0103e80008000409 */
[----:B-----5:R1:W-:Y:S01]  /*27f0*/  STS.U16 [R38+UR9+0x4e00], R11 ;  /* 0x004e000b26007988 */ /* 0x0203e20008000409 */
[----:B------:R2:W-:Y:S06]  /*2800*/  MEMBAR.ALL.CTA ;  /* 0x0000000000007992 */ /* 0x0005ec0000008000 */
[----:B--2---:R-:W-:Y:S04]  /*2810*/  FENCE.VIEW.ASYNC.S ;  /* 0x00000000000073c6 */ /* 0x004fe80000000000 */
[----:B------:R-:W2:Y:S02]  /*2820*/  FENCE.VIEW.ASYNC.S ;  /* 0x00000000000073c6 */ /* 0x000ea40000000000 */
[----:B--2---:R1:W2:Y:S02]  /*2830*/  @!UP2 SYNCS.EXCH.64 URZ, [UR9+0x5810], UR4 ;  /* 0x0058100409ffa5b2 */ /* 0x0042a40008000100 */
[----:B--2---:R-:W-:Y:S06]  /*2840*/  BAR.SYNC.DEFER_BLOCKING 0x0 ;  /* 0x0000000000007b1d */ /* 0x004fec0000010000 */
[----:B-1----:R-:W-:Y:S05]  /*2850*/  BRA.U UP1, `(.L_x_16) ;  /* 0x0000000101507547 */ /* 0x002fea000b800000 */
[----:B------:R-:W-:Y:S01]  /*2860*/  UIADD3 UR4, UPT, UPT, UR9, 0x5810, URZ ;  /* 0x0000581009047890 */ /* 0x000fe2000fffe0ff */
[----:B------:R-:W-:Y:S01]  /*2870*/  UMOV UR21, 0x40004040 ;  /* 0x4000404000157882 */ /* 0x000fe20000000000 */
[----:B------:R-:W-:Y:S01]  /*2880*/  UMOV UR18, UR28 ;  /* 0x0000001c00127c82 */ /* 0x000fe20008000000 */
[----:B------:R-:W-:Y:S01]  /*2890*/  UMOV UR19, 0x40004040 ;  /* 0x4000404000137882 */ /* 0x000fe20000000000 */
[----:B------:R-:W-:Y:S01]  /*28a0*/  UMOV UR22, 0x0 ;  /* 0x0000000000167882 */ /* 0x000fe20000000000 */
[----:B------:R-:W-:Y:S01]  /*28b0*/  UMOV UR23, 0x8048490 ;  /* 0x0804849000177882 */ /* 0x000fe20000000000 */
[----:B------:R-:W-:Y:S01]  /*28c0*/  UMOV UR24, 0x0 ;  /* 0x0000000000187882 */ /* 0x000fe20000000000 */
[----:B------:R-:W-:Y:S01]  /*28d0*/  UMOV UR25, 0x8048490 ;  /* 0x0804849000197882 */ /* 0x000fe20000000000 */
[----:B------:R-:W-:Y:S01]  /*28e0*/  UMOV UR44, 0x0 ;  /* 0x00000000002c7882 */ /* 0x000fe20000000000 */
[----:B------:R-:W-:Y:S01]  /*28f0*/  UMOV UR45, 0x8048490 ;  /* 0x08048490002d7882 */ /* 0x000fe20000000000 */
[----:B------:R1:W-:Y:S01]  /*2900*/  UTCHMMA gdesc[UR20], gdesc[UR18], tmem[UR11], tmem[UR22], idesc[UR23], !UPT ;  /* 0x00ff1612140075ea */ /* 0x0003e2000f80000b */
[----:B------:R-:W-:Y:S01]  /*2910*/  UMOV UR5, URZ ;  /* 0x000000ff00057c82 */ /* 0x000fe20008000000 */
        /* <DEDUP_REMOVED lines=8> */
.L_x_16:
[----:B------:R-:W2:Y:S01]  /*29a0*/  SYNCS.PHASECHK.TRANS64.TRYWAIT P0, [UR9+0x5810], RZ ;  /* 0x005810ffff0075a7 */ /* 0x000ea20008001109 */
[----:B------:R-:W-:Y:S01]  /*29b0*/  IADD3 R13, P1, PT, R41, UR6, RZ ;  /* 0x00000006290d7c10 */ /* 0x000fe2000ff3e0ff */
[----:B--2---:R-:W-:-:S12]  /*29c0*/  @!P0 BRA `(.L_x_17) ;  /* 0x00000024004c8947 */ /* 0x004fd80003800000 */
.L_x_25:
[----:B------:R-:W-:Y:S01]  /*29d0*/  BAR.SYNC.DEFER_BLOCKING 0x0 ;  /* 0x0000000000007b1d */ /* 0x000fe20000010000 */
[----:B------:R-:W-:Y:S02]  /*29e0*/  IADD3.X R14, PT, PT, RZ, UR7, RZ, P1, !PT ;  /* 0x00000007ff0e7c10 */ /* 0x000fe40008ffe4ff */
[C---:B------:R-:W-:Y:S02]  /*29f0*/  IADD3 R15, P2, PT, R13.reuse, 0x10, RZ ;  /* 0x000000100d0f7810 */ /* 0x040fe40007f5e0ff */
[C---:B------:R-:W-:Y:S02]  /*2a00*/  IADD3 R17, P0, PT, R13.reuse, 0x12, RZ ;  /* 0x000000120d117810 */ /* 0x040fe40007f1e0ff */
[----:B------:R-:W-:Y:S01]  /*2a10*/  IADD3 R19, P1, PT, R13, 0x13, RZ ;  /* 0x000000130d137810 */ /* 0x000fe20007f3e0ff */
[----:B------:R-:W-:Y:S01]  /*2a20*/  LDTM.16dp32bit_t0_t15.x8 R4, tmem[UR12] ;  /* 0x0000000c000479ee */ /* 0x000fe20008980000 */
[----:B------:R-:W2:Y:S01]  /*2a30*/  LDTM.16dp32bit_t16_t31.x8 R4, tmem[UR12+0x8] ;  /* 0x0000080c000479ee */ /* 0x000ea200089a0000 */
[-C--:B------:R-:W-:Y:S01]  /*2a40*/  ISETP.GT.U32.AND P4, PT, R17, R42.reuse, PT ;  /* 0x0000002a1100720c */ /* 0x080fe20003f84070 */
[--C-:B------:R-:W-:Y:S01]  /*2a50*/  IMAD.X R16, RZ, RZ, R14.reuse, P2 ;  /* 0x000000ffff107224 */ /* 0x100fe200010e060e */
[----:B------:R-:W-:Y:S01]  /*2a60*/  IADD3 R17, P2, PT, R13, 0x14, RZ ;  /* 0x000000140d117810 */ /* 0x000fe20007f5e0ff */
[--C-:B------:R-:W-:Y:S01]  /*2a70*/  IMAD.X R18, RZ, RZ, R14.reuse, P0 ;  /* 0x000000ffff127224 */ /* 0x100fe200000e060e */
[----:B------:R-:W-:Y:S01]  /*2a80*/  ISETP.GT.U32.AND P3, PT, R19, R42, PT ;  /* 0x0000002a1300720c */ /* 0x000fe20003f64070 */
[--C-:B------:R-:W-:Y:S01]  /*2a90*/  IMAD.X R20, RZ, RZ, R14.reuse, P1 ;  /* 0x000000ffff147224 */ /* 0x100fe200008e060e */
[C---:B------:R-:W-:Y:S01]  /*2aa0*/  IADD3 R19, P0, PT, R13.reuse, 0x15, RZ ;  /* 0x000000150d137810 */ /* 0x040fe20007f1e0ff */
[----:B------:R-:W-:Y:S01]  /*2ab0*/  IMAD.X R22, RZ, RZ, R14, P2 ;  /* 0x000000ffff167224 */ /* 0x000fe200010e060e */
[----:B------:R-:W-:-:S02]  /*2ac0*/  IADD3 R21, P1, PT, R13, 0x16, RZ ;  /* 0x000000160d157810 */ /* 0x000fc40007f3e0ff */
[----:B------:R-:W-:Y:S01]  /*2ad0*/  IADD3 R23, P2, PT, R13, 0x17, RZ ;  /* 0x000000170d177810 */ /* 0x000fe20007f5e0ff */
[--C-:B------:R-:W-:Y:S01]  /*2ae0*/  IMAD.X R24, RZ, RZ, R14.reuse, P0 ;  /* 0x000000ffff187224 */ /* 0x100fe200000e060e */
[----:B------:R-:W-:Y:S01]  /*2af0*/  ISETP.GT.U32.AND P0, PT, R17, R42, PT ;  /* 0x0000002a1100720c */ /* 0x000fe20003f04070 */
[----:B------:R-:W-:Y:S01]  /*2b00*/  IMAD.X R17, RZ, RZ, R14, P1 ;  /* 0x000000ffff117224 */ /* 0x000fe200008e060e */
[----:B------:R-:W-:Y:S01]  /*2b10*/  IADD3.X R14, PT, PT, RZ, R14, RZ, P2, !PT ;  /* 0x0000000eff0e7210 */ /* 0x000fe200017fe4ff */
[----:B------:R-:W3:Y:S01]  /*2b20*/  @!P6 SYNCS.CCTL.IV [UR9+0x5810] ;  /* 0x00581000ff00e9b1 */ /* 0x000ee20008000009 */
[CC--:B------:R-:W-:Y:S01]  /*2b30*/  ISETP.GT.U32.AND P2, PT, R15.reuse, R42.reuse, PT ;  /* 0x0000002a0f00720c */ /* 0x0c0fe20003f44070 */
[----:B------:R-:W-:Y:S01]  /*2b40*/  NOP ;  /* 0x0000000000007918 */ /* 0x000fe20000000000 */
[----:B------:R-:W-:Y:S01]  /*2b50*/  ISETP.GE.U32.AND P1, PT, R15, R42, PT ;  /* 0x0000002a0f00720c */ /* 0x000fe20003f26070 */
[----:B------:R-:W-:Y:S01]  /*2b60*/  IMAD.U32 R15, R12, -0x80000000, RZ ;  /* 0x800000000c0f7824 */ /* 0x000fe200078e00ff */
[----:B------:R-:W-:-:S02]  /*2b70*/  ISETP.GT.U32.AND.EX P2, PT, R16, RZ, PT, P2 ;  /* 0x000000ff1000720c */ /* 0x000fc40003f44120 */
[----:B------:R-:W-:Y:S01]  /*2b80*/  ISETP.GE.U32.AND.EX P1, PT, R16, RZ, PT, P1 ;  /* 0x000000ff1000720c */ /* 0x000fe20003f26110 */
[----:B0-2---:R-:W-:Y:S01]  /*2b90*/  FMUL R4, R4, UR43 ;  /* 0x0000002b04047c20 */ /* 0x005fe20008400000 */
[----:B------:R-:W-:Y:S01]  /*2ba0*/  FMUL R5, R5, UR43 ;  /* 0x0000002b05057c20 */ /* 0x000fe20008400000 */
[----:B------:R-:W-:Y:S01]  /*2bb0*/  FMUL R6, R6, UR43 ;  /* 0x0000002b06067c20 */ /* 0x000fe20008400000 */
[----:B------:R-:W-:Y:S01]  /*2bc0*/  ISETP.GT.U32.AND.EX P4, PT, R18, RZ, PT, P4 ;  /* 0x000000ff1200720c */ /* 0x000fe20003f84140 */
[----:B------:R-:W-:Y:S01]  /*2bd0*/  FMUL R7, R7, UR43 ;  /* 0x0000002b07077c20 */ /* 0x000fe20008400000 */
[----:B------:R-:W-:Y:S01]  /*2be0*/  FSEL R13, R4, -INF , !P2 ;  /* 0xff800000040d7808 */ /* 0x000fe20005000000 */
[----:B------:R-:W-:Y:S01]  /*2bf0*/  FMUL R8, R8, UR43 ;  /* 0x0000002b08087c20 */ /* 0x000fe20008400000 */
[----:B------:R-:W-:Y:S01]  /*2c00*/  FSEL R5, R5, -INF , !P1 ;  /* 0xff80000005057808 */ /* 0x000fe20004800000 */
[----:B------:R-:W-:Y:S01]  /*2c10*/  FMUL R9, R9, UR43 ;  /* 0x0000002b09097c20 */ /* 0x000fe20008400000 */
[-C--:B------:R-:W-:Y:S01]  /*2c20*/  ISETP.GT.U32.AND P2, PT, R19, R42.reuse, PT ;  /* 0x0000002a1300720c */ /* 0x080fe20003f44070 */
[----:B------:R-:W-:Y:S01]  /*2c30*/  FMUL R10, R10, UR43 ;  /* 0x0000002b0a0a7c20 */ /* 0x000fe20008400000 */
[----:B------:R-:W-:Y:S01]  /*2c40*/  ISETP.GT.U32.AND P1, PT, R21, R42, PT ;  /* 0x0000002a1500720c */ /* 0x000fe20003f24070 */
[----:B------:R-:W-:Y:S01]  /*2c50*/  FMUL R11, R11, UR43 ;  /* 0x0000002b0b0b7c20 */ /* 0x000fe20008400000 */
[----:B------:R-:W-:-:S02]  /*2c60*/  FSEL R6, R6, -INF , !P4 ;  /* 0xff80000006067808 */ /* 0x000fc40006000000 */
[----:B------:R-:W-:Y:S02]  /*2c70*/  ISETP.GT.U32.AND.EX P3, PT, R20, RZ, PT, P3 ;  /* 0x000000ff1400720c */ /* 0x000fe40003f64130 */
[----:B------:R-:W-:Y:S02]  /*2c80*/  ISETP.GT.U32.AND.EX P0, PT, R22, RZ, PT, P0 ;  /* 0x000000ff1600720c */ /* 0x000fe40003f04100 */
[----:B------:R-:W-:Y:S02]  /*2c90*/  ISETP.GT.U32.AND P4, PT, R23, R42, PT ;  /* 0x0000002a1700720c */ /* 0x000fe40003f84070 */
[----:B------:R-:W-:Y:S02]  /*2ca0*/  ISETP.GT.U32.AND.EX P2, PT, R24, RZ, PT, P2 ;  /* 0x000000ff1800720c */ /* 0x000fe40003f44120 */
[----:B------:R-:W-:Y:S02]  /*2cb0*/  ISETP.GT.U32.AND.EX P1, PT, R17, RZ, PT, P1 ;  /* 0x000000ff1100720c */ /* 0x000fe40003f24110 */
[----:B------:R-:W-:-:S02]  /*2cc0*/  FSEL R7, R7, -INF , !P3 ;  /* 0xff80000007077808 */ /* 0x000fc40005800000 */
[----:B------:R-:W-:Y:S02]  /*2cd0*/  FSEL R8, R8, -INF , !P0 ;  /* 0xff80000008087808 */ /* 0x000fe40004000000 */
[----:B------:R-:W-:Y:S02]  /*2ce0*/  FMNMX3 R4, R13, R5, R6, !PT ;  /* 0x000000050d047276 */ /* 0x000fe40007800006 */
[----:B------:R-:W-:Y:S02]  /*2cf0*/  ISETP.GT.U32.AND.EX P4, PT, R14, RZ, PT, P4 ;  /* 0x000000ff0e00720c */ /* 0x000fe40003f84140 */
[----:B------:R-:W-:Y:S02]  /*2d00*/  FSEL R9, R9, -INF , !P2 ;  /* 0xff80000009097808 */ /* 0x000fe40005000000 */
[----:B------:R-:W-:Y:S02]  /*2d10*/  FSEL R10, R10, -INF , !P1 ;  /* 0xff8000000a0a7808 */ /* 0x000fe40004800000 */
[----:B------:R-:W-:-:S02]  /*2d20*/  FMNMX3 R4, R4, R7, R8, !PT ;  /* 0x0000000704047276 */ /* 0x000fc40007800008 */
[----:B------:R-:W-:Y:S02]  /*2d30*/  FSEL R11, R11, -INF , !P4 ;  /* 0xff8000000b0b7808 */ /* 0x000fe40006000000 */
[----:B------:R-:W-:-:S04]  /*2d40*/  FMNMX3 R4, R4, R9, R10, !PT ;  /* 0x0000000904047276 */ /* 0x000fc8000780000a */
[----:B------:R-:W-:-:S05]  /*2d50*/  FMNMX R4, R11, R4, !PT ;  /* 0x000000040b047209 */ /* 0x000fca0007800000 */
[----:B------:R-:W0:Y:S02]  /*2d60*/  SHFL.BFLY PT, R66, R4, 0x10, 0x1f ;  /* 0x0e001f0004427f89 */ /* 0x000e2400000e0000 */
[----:B0-----:R-:W-:-:S05]  /*2d70*/  FMNMX3 R66, R4, R66, R51, !PT ;  /* 0x0000004204427276 */ /* 0x001fca0007800033 */
[----:B------:R-:W-:Y:S01]  /*2d80*/  FADD R14, -R66, R51 ;  /* 0x00000033420e7221 */ /* 0x000fe20000000100 */
[--C-:B------:R-:W-:Y:S01]  /*2d90*/  FADD R13, R13, -R66.reuse ;  /* 0x800000420d0d7221 */ /* 0x100fe20000000000 */
[--C-:B------:R-:W-:Y:S01]  /*2da0*/  FADD R5, R5, -R66.reuse ;  /* 0x8000004205057221 */ /* 0x100fe20000000000 */
[--C-:B------:R-:W-:Y:S01]  /*2db0*/  FADD R6, R6, -R66.reuse ;  /* 0x8000004206067221 */ /* 0x100fe20000000000 */
[----:B------:R-:W-:Y:S01]  /*2dc0*/  FMUL R51, R14, 1.4426950216293334961 ;  /* 0x3fb8aa3b0e337820 */ /* 0x000fe20000400000 */
[----:B------:R-:W-:Y:S01]  /*2dd0*/  FMUL R52, R13, 1.4426950216293334961 ;  /* 0x3fb8aa3b0d347820 */ /* 0x000fe20000400000 */
[----:B------:R-:W-:Y:S01]  /*2de0*/  FMUL R5, R5, 1.4426950216293334961 ;  /* 0x3fb8aa3b05057820 */ /* 0x000fe20000400000 */
[----:B------:R-:W-:Y:S01]  /*2df0*/  FMUL R6, R6, 1.4426950216293334961 ;  /* 0x3fb8aa3b06067820 */ /* 0x000fe20000400000 */
[--C-:B------:R-:W-:Y:S01]  /*2e00*/  FADD R7, R7, -R66.reuse ;  /* 0x8000004207077221 */ /* 0x100fe20000000000 */
[--C-:B------:R-:W-:Y:S01]  /*2e10*/  FADD R8, R8, -R66.reuse ;  /* 0x8000004208087221 */ /* 0x100fe20000000000 */
[----:B------:R-:W3:Y:S01]  /*2e20*/  MUFU.EX2 R51, R51 ;  /* 0x0000003300337308 */ /* 0x000ee20000000800 */
[--C-:B------:R-:W-:Y:S01]  /*2e30*/  FADD R9, R9, -R66.reuse ;  /* 0x8000004209097221 */ /* 0x100fe20000000000 */
[----:B------:R-:W-:Y:S01]  /*2e40*/  FMUL R7, R7, 1.4426950216293334961 ;  /* 0x3fb8aa3b07077820 */ /* 0x000fe20000400000 */
[----:B------:R-:W-:Y:S01]  /*2e50*/  FMUL R8, R8, 1.4426950216293334961 ;  /* 0x3fb8aa3b08087820 */ /* 0x000fe20000400000 */
[--C-:B------:R-:W-:Y:S01]  /*2e60*/  FADD R10, R10, -R66.reuse ;  /* 0x800000420a0a7221 */ /* 0x100fe20000000000 */
[----:B------:R-:W-:Y:S01]  /*2e70*/  FMUL R9, R9, 1.4426950216293334961 ;  /* 0x3fb8aa3b09097820 */ /* 0x000fe20000400000 */
[----:B------:R-:W-:-:S02]  /*2e80*/  FADD R11, R11, -R66 ;  /* 0x800000420b0b7221 */ /* 0x000fc40000000000 */
[----:B------:R-:W-:Y:S01]  /*2e90*/  MUFU.EX2 R52, R52 ;  /* 0x0000003400347308 */ /* 0x000fe20000000800 */
[----:B------:R-:W-:Y:S01]  /*2ea0*/  FMUL R10, R10, 1.4426950216293334961 ;  /* 0x3fb8aa3b0a0a7820 */ /* 0x000fe20000400000 */
[----:B------:R-:W-:-:S06]  /*2eb0*/  FMUL R12, R11, 1.4426950216293334961 ;  /* 0x3fb8aa3b0b0c7820 */ /* 0x000fcc0000400000 */
[----:B------:R-:W0:Y:S01]  /*2ec0*/  MUFU.EX2 R13, R5 ;  /* 0x00000005000d7308 */ /* 0x000e220000000800 */
[----:B---3--:R2:W-:Y:S01]  /*2ed0*/  STSM.16.M88 [R45+0x4800], R51 ;  /* 0x004800332d007844 */ /* 0x0085e20000000000 */
[----:B------:R-:W-:Y:S06]  /*2ee0*/  BAR.SYNC.DEFER_BLOCKING 0x0 ;  /* 0x0000000000007b1d */ /* 0x000fec0000010000 */
[----:B------:R-:W3:Y:S01]  /*2ef0*/  MUFU.EX2 R53, R6 ;  /* 0x0000000600357308 */ /* 0x000ee20000000800 */
[----:B0-----:R-:W-:-:S07]  /*2f00*/  FADD R4, R52, R13 ;  /* 0x0000000d34047221 */ /* 0x001fce0000000000 */
[----:B------:R0:W4:Y:S08]  /*2f10*/  MUFU.EX2 R14, R7 ;  /* 0x00000007000e7308 */ /* 0x0001300000000800 */
[----:B------:R-:W5:Y:S01]  /*2f20*/  MUFU.EX2 R54, R8 ;  /* 0x0000000800367308 */ /* 0x000f620000000800 */
[----:B---3--:R-:W-:Y:S01]  /*2f30*/  FADD R5, R53, R4 ;  /* 0x0000000435057221 */ /* 0x008fe20000000000 */
[----:B------:R2:W3:Y:S01]  /*2f40*/  LDSM.16.M88 R69, [R44+UR9+0x4800] ;  /* 0x004800092c45783b */ /* 0x0004e20008000000 */
[----:B------:R-:W1:Y:S01]  /*2f50*/  SYNCS.PHASECHK.TRANS64.TRYWAIT P0, [UR32], R15 ;  /* 0x0000000fff0075a7 */ /* 0x000e620008001120 */
[----:B0-----:R-:W-:-:S04]  /*2f60*/  IMAD.WIDE R6, R47, 0x2, R72 ;  /* 0x000000022f067825 */ /* 0x001fc800078e0248 */
[----:B------:R0:W2:Y:S01]  /*2f70*/  MUFU.EX2 R17, R9 ;  /* 0x0000000900117308 */ /* 0x0000a20000000800 */
[----:B----4-:R-:W-:-:S07]  /*2f80*/  FADD R5, R14, R5 ;  /* 0x000000050e057221 */ /* 0x010fce0000000000 */
[----:B------:R4:W4:Y:S01]  /*2f90*/  MUFU.EX2 R18, R10 ;  /* 0x0000000a00127308 */ /* 0x0009220000000800 */
[----:B-----5:R-:W-:Y:S01]  /*2fa0*/  FADD R5, R54, R5 ;  /* 0x0000000536057221 */ /* 0x020fe20000000000 */
[----:B0-----:R-:W-:-:S06]  /*2fb0*/  IMAD.WIDE R8, R47, 0x2, R70 ;  /* 0x000000022f087825 */ /* 0x001fcc00078e0246 */
[----:B------:R-:W0:Y:S01]  /*2fc0*/  MUFU.EX2 R55, R12 ;  /* 0x0000000c00377308 */ /* 0x000e220000000800 */
[----:B--2---:R-:W-:Y:S01]  /*2fd0*/  FADD R5, R17, R5 ;  /* 0x0000000511057221 */ /* 0x004fe20000000000 */
[----:B----4-:R-:W-:-:S04]  /*2fe0*/  IMAD.WIDE R10, R47, 0x2, R64 ;  /* 0x000000022f0a7825 */ /* 0x010fc800078e0240 */
[----:B------:R-:W-:-:S04]  /*2ff0*/  FADD R5, R18, R5 ;  /* 0x0000000512057221 */ /* 0x000fc80000000000 */
[----:B0-----:R-:W-:Y:S01]  /*3000*/  FADD R68, R55, R5 ;  /* 0x0000000537447221 */ /* 0x001fe20000000000 */
[----:B------:R-:W-:-:S04]  /*3010*/  IMAD.WIDE R4, R47, 0x2, R74 ;  /* 0x000000022f047825 */ /* 0x000fc800078e024a */
[----:B------:R0:W2:Y:S01]  /*3020*/  SHFL.BFLY PT, R67, R68, 0x10, 0x1f ;  /* 0x0e001f0044437f89 */ /* 0x0000a200000e0000 */
[----:B-1-3--:R-:W-:Y:S05]  /*3030*/  @!P0 BRA `(.L_x_18) ;  /* 0x0000001c00bc8947 */ /* 0x00afea0003800000 */
.L_x_26:
[----:B------:R-:W3:Y:S04]  /*3040*/  LDG.E.U16 R76, desc[UR26][R4.64] ;  /* 0x0000001a044c7981 */ /* 0x000ee8000c1e1500 */
[----:B------:R-:W4:Y:S04]  /*3050*/  LDG.E.U16 R77, desc[UR26][R6.64] ;  /* 0x0000001a064d7981 */ /* 0x000f28000c1e1500 */
[----:B------:R-:W5:Y:S04]  /*3060*/  LDG.E.U16 R12, desc[UR26][R8.64] ;  /* 0x0000001a080c7981 */ /* 0x000f68000c1e1500 */
[----:B--2---:R-:W2:Y:S01]  /*3070*/  LDG.E.U16 R16, desc[UR26][R10.64] ;  /* 0x0000001a0a107981 */ /* 0x004ea2000c1e1500 */
[----:B------:R-:W-:Y:S01]  /*3080*/  F2FP.BF16.F32.PACK_AB R52, R13, R52 ;  /* 0x000000340d34723e */ /* 0x000fe200000010ff */
[----:B------:R-:W-:Y:S01]  /*3090*/  ULEA UR32, UR31, UR9, 0x3 ;  /* 0x000000091f207291 */ /* 0x000fe2000f8e18ff */
[----:B------:R-:W-:Y:S01]  /*30a0*/  F2FP.BF16.F32.PACK_AB R53, R14, R53 ;  /* 0x000000350e35723e */ /* 0x000fe200000010ff */
[----:B0-----:R-:W-:Y:S01]  /*30b0*/  FADD R68, R68, R67 ;  /* 0x0000004344447221 */ /* 0x001fe20000000000 */
[----:B------:R-:W-:Y:S01]  /*30c0*/  F2FP.BF16.F32.PACK_AB R54, R17, R54 ;  /* 0x000000361136723e */ /* 0x000fe200000010ff */
[----:B------:R-:W-:Y:S01]  /*30d0*/  UIADD3 UR32, UPT, UPT, UR32, 0x5800, URZ ;  /* 0x0000580020207890 */ /* 0x000fe2000fffe0ff */
[----:B------:R-:W-:-:S04]  /*30e0*/  F2FP.BF16.F32.PACK_AB R55, R55, R18 ;  /* 0x000000123737723e */ /* 0x000fc800000010ff */
[----:B------:R-:W-:Y:S01]  /*30f0*/  STTM.16dp32bit_t0_t15.x4 tmem[UR13], R52 ;  /* 0x00000034000079ed */ /* 0x000fe2000890000d */
[----:B------:R0:W-:Y:S02]  /*3100*/  STTM.16dp32bit_t16_t31.x4 tmem[UR13+0x4], R52 ;  /* 0x00000434000079ed */ /* 0x0001e4000892000d */
[----:B0-----:R-:W-:Y:S01]  /*3110*/  IMAD.MOV.U32 R52, RZ, RZ, R3 ;  /* 0x000000ffff347224 */ /* 0x001fe200078e0003 */
[----:B---3--:R-:W-:Y:S04]  /*3120*/  STS.U16 [R43+UR9+0x5000], R76 ;  /* 0x0050004c2b007988 */ /* 0x008fe80008000409 */
[----:B----4-:R-:W-:Y:S04]  /*3130*/  STS.U16 [R43+UR9+0x5200], R77 ;  /* 0x0052004d2b007988 */ /* 0x010fe80008000409 */
[----:B-----5:R-:W-:Y:S04]  /*3140*/  STS.U16 [R43+UR9+0x5400], R12 ;  /* 0x0054000c2b007988 */ /* 0x020fe80008000409 */
[----:B--2---:R0:W-:Y:S01]  /*3150*/  STS.U16 [R43+UR9+0x5600], R16 ;  /* 0x005600102b007988 */ /* 0x0041e20008000409 */
[----:B------:R-:W1:Y:S02]  /*3160*/  FENCE.VIEW.ASYNC.T ;  /* 0x00000000000073c6 */ /* 0x000e640000000200 */
[----:B-1----:R-:W-:Y:S06]  /*3170*/  BAR.SYNC.DEFER_BLOCKING 0x0 ;  /* 0x0000000000007b1d */ /* 0x002fec0000010000 */
[----:B0-----:R-:W0:Y:S01]  /*3180*/  LDTM.x32 R4, tmem[UR10] ;  /* 0x0000000a000479ee */ /* 0x001e2200082c0000 */
[----:B------:R-:W-:Y:S01]  /*3190*/  NOP ;  /* 0x0000000000007918 */ /* 0x000fe20000000000 */
        /* <DEDUP_REMOVED lines=32> */
[----:B------:R0:W-:Y:S01]  /*33a0*/  STTM.x32 tmem[UR10], R4 ;  /* 0x00000004000079ed */ /* 0x0001e200082c000a */
[----:B------:R-:W1:Y:S02]  /*33b0*/  FENCE.VIEW.ASYNC.T ;  /* 0x00000000000073c6 */ /* 0x000e640000000200 */
[----:B-1----:R-:W-:Y:S06]  /*33c0*/  BAR.SYNC.DEFER_BLOCKING 0x0 ;  /* 0x0000000000007b1d */ /* 0x002fec0000010000 */
[----:B------:R1:W-:Y:S06]  /*33d0*/  MEMBAR.ALL.CTA ;  /* 0x0000000000007992 */ /* 0x0003ec0000008000 */
[----:B-1----:R-:W1:Y:S02]  /*33e0*/  FENCE.VIEW.ASYNC.S ;  /* 0x00000000000073c6 */ /* 0x002e640000000000 */
[----:B-1----:R-:W-:Y:S06]  /*33f0*/  BAR.SYNC.DEFER_BLOCKING 0x0 ;  /* 0x0000000000007b1d */ /* 0x002fec0000010000 */
[----:B------:R-:W-:Y:S05]  /*3400*/  BRA.U UP1, `(.L_x_19) ;  /* 0x0000000101287547 */ /* 0x000fea000b800000 */
[----:B------:R-:W-:Y:S01]  /*3410*/  UMOV UR4, UR32 ;  /* 0x0000002000047c82 */ /* 0x000fe20008000000 */
[----:B------:R-:W-:Y:S01]  /*3420*/  UMOV UR5, URZ ;  /* 0x000000ff00057c82 */ /* 0x000fe20008000000 */
[----:B------:R-:W-:Y:S01]  /*3430*/  UMOV UR18, UR29 ;  /* 0x0000001d00127c82 */ /* 0x000fe20008000000 */
[----:B------:R-:W-:Y:S01]  /*3440*/  UMOV UR19, 0xc0004010 ;  /* 0xc000401000137882 */ /* 0x000fe20000000000 */
[----:B------:R-:W-:Y:S01]  /*3450*/  UMOV UR22, 0x0 ;  /* 0x0000000000167882 */ /* 0x000fe20000000000 */
[----:B------:R-:W-:Y:S01]  /*3460*/  UMOV UR23, 0x8100490 ;  /* 0x0810049000177882 */ /* 0x000fe20000000000 */
[----:B------:R-:W-:Y:S01]  /*3470*/  UMOV UR4, UR4 ;  /* 0x0000000400047c82 */ /* 0x000fe20008000000 */
[----:B------:R1:W-:Y:S01]  /*3480*/  UTCHMMA tmem[UR42], gdesc[UR18], tmem[UR33], tmem[UR22], idesc[UR23], UPT ;  /* 0x00ff16122a0079ea */ /* 0x0003e2000b800021 */
[----:B------:R1:W-:Y:S01]  /*3490*/  UTCBAR [UR4], URZ ;  /* 0x000000ff040073e9 */ /* 0x0003e200080000ff */
[----:B------:R-:W-:Y:S02]  /*34a0*/  NOP ;  /* 0x0000000000007918 */ /* 0x000fe40000000000 */
.L_x_19:
[----:B------:R-:W-:Y:S01]  /*34b0*/  UIADD3 UR6, UP2, UPT, UR6, 0x10, URZ ;  /* 0x0000001006067890 */ /* 0x000fe2000ff5e0ff */
[----:B------:R-:W-:Y:S01]  /*34c0*/  VIADD R47, R47, UR30 ;  /* 0x0000001e2f2f7c36 */ /* 0x000fe20008000000 */
[----:B------:R-:W-:Y:S01]  /*34d0*/  UIADD3 UR31, UPT, UPT, UR31, 0x1, URZ ;  /* 0x000000011f1f7890 */ /* 0x000fe2000fffe0ff */
[----:B------:R-:W-:Y:S01]  /*34e0*/  FFMA R46, R51, R46, R68 ;  /* 0x0000002e332e7223 */ /* 0x000fe20000000044 */
[----:B------:R-:W-:Y:S01]  /*34f0*/  UIADD3.X UR7, UPT, UPT, URZ, UR7, URZ, UP2, !UPT ;  /* 0x00000007ff077290 */ /* 0x000fe200097fe4ff */
[----:B------:R-:W-:Y:S01]  /*3500*/  IMAD.IADD R48, R49, 0x1, R48 ;  /* 0x0000000131307824 */ /* 0x000fe200078e0230 */
[----:B------:R-:W-:Y:S01]  /*3510*/  ISETP.LE.U32.AND P0, PT, R50, UR6, PT ;  /* 0x0000000632007c0c */ /* 0x000fe2000bf03070 */
[----:B------:R-:W-:Y:S01]  /*3520*/  UISETP.GT.AND UP2, UPT, UR31, 0x1, UPT ;  /* 0x000000011f00788c */ /* 0x000fe2000bf44270 */
[----:B0-----:R-:W-:Y:S01]  /*3530*/  IMAD.MOV.U32 R12, RZ, RZ, R52 ;  /* 0x000000ffff0c7224 */ /* 0x001fe200078e0034 */
[----:B------:R-:W-:Y:S01]  /*3540*/  MOV R51, R66 ;  /* 0x0000004200337202 */ /* 0x000fe20000000f00 */
[----:B------:R-:W-:Y:S01]  /*3550*/  IMAD.U32 R4, RZ, RZ, UR7 ;  /* 0x00000007ff047e24 */ /* 0x000fe2000f8e00ff */
[----:B-1----:R-:W-:-:S02]  /*3560*/  USEL UR4, URZ, 0x1, !UP2 ;  /* 0x00000001ff047887 */ /* 0x002fc4000d000000 */
[----:B------:R-:W-:Y:S02]  /*3570*/  USEL UR31, UR31, URZ, !UP2 ;  /* 0x000000ff1f1f7287 */ /* 0x000fe4000d000000 */
[----:B------:R-:W-:Y:S02]  /*3580*/  ISETP.GE.U32.AND.EX P0, PT, R4, RZ, PT, P0 ;  /* 0x000000ff0400720c */ /* 0x000fe40003f06100 */
[----:B------:R-:W-:-:S11]  /*3590*/  LOP3.LUT R3, R3, UR4, RZ, 0x3c, !PT ;  /* 0x0000000403037c12 */ /* 0x000fd6000f8e3cff */
[----:B------:R-:W-:Y:S05]  /*35a0*/  @!P0 BRA `(.L_x_20) ;  /* 0xfffffff000508947 */ /* 0x000fea000383ffff */
[----:B------:R-:W-:Y:S01]  /*35b0*/  ISETP.GE.AND P0, PT, R40, 0x1, PT ;  /* 0x000000012800780c */ /* 0x000fe20003f06270 */
[----:B------:R-:W-:-:S12]  /*35c0*/  IMAD.MOV.U32 R51, RZ, RZ, R66 ;  /* 0x000000ffff337224 */ /* 0x000fd800078e0042 */
[----:B------:R-:W-:Y:S05]  /*35d0*/  @!P0 BRA `(.L_x_15) ;  /* 0x0000000000108947 */ /* 0x000fea0003800000 */
[----:B------:R-:W-:-:S04]  /*35e0*/  IMAD.U32 R3, R52, -0x80000000, RZ ;  /* 0x8000000034037824 */ /* 0x000fc800078e00ff */
[----:B------:R-:W0:Y:S02]  /*35f0*/  SYNCS.PHASECHK.TRANS64.TRYWAIT P0, [UR32], R3 ;  /* 0x00000003ff0075a7 */ /* 0x000e240008001120 */
[----:B0-----:R-:W-:Y:S05]  /*3600*/  @!P0 BRA `(.L_x_21) ;  /* 0x0000001800548947 */ /* 0x001fea0003800000 */
.L_x_27:
[----:B------:R-:W-:-:S07]  /*3610*/  IMAD.MOV.U32 R51, RZ, RZ, R66 ;  /* 0x000000ffff337224 */ /* 0x000fce00078e0042 */
.L_x_15:
[----:B------:R-:W-:Y:S01]  /*3620*/  BAR.SYNC.DEFER_BLOCKING 0x0 ;  /* 0x0000000000007b1d */ /* 0x000fe20000010000 */
[----:B------:R-:W-:Y:S01]  /*3630*/  FSETP.GEU.AND P1, PT, R46, 1.175494350822287508e-38, PT ;  /* 0x008000002e00780b */ /* 0x000fe20003f2e000 */
[----:B-1----:R-:W-:Y:S01]  /*3640*/  IMAD.MOV.U32 R5, RZ, RZ, 0x3dc6b27f ;  /* 0x3dc6b27fff057424 */ /* 0x002fe200078e00ff */
[----:B------:R-:W-:Y:S02]  /*3650*/  SHF.R.U32.HI R40, RZ, 0x2, R0 ;  /* 0x00000002ff287819 */ /* 0x000fe40000011600 */
[----:B------:R-:W-:Y:S01]  /*3660*/  LOP3.LUT R38, R0, 0x80, RZ, 0xc0, !PT ;  /* 0x0000008000267812 */ /* 0x000fe200078ec0ff */
[----:B------:R-:W0:Y:S01]  /*3670*/  LDCU.64 UR4, c[0x0][0x3e0] ;  /* 0x00007c00ff0477ac */ /* 0x000e220008000a00 */
[----:B------:R-:W-:Y:S02]  /*3680*/  LOP3.LUT R43, R40, 0x38, RZ, 0xc0, !PT ;  /* 0x00000038282b7812 */ /* 0x000fe400078ec0ff */
[----:B------:R-:W-:Y:S02]  /*3690*/  FSEL R40, RZ, -23, P1 ;  /* 0xc1b80000ff287808 */ /* 0x000fe40000800000 */
[----:B------:R-:W-:Y:S01]  /*36a0*/  LEA R38, R38, UR9, 0x5 ;  /* 0x0000000926267c11 */ /* 0x000fe2000f8e28ff */
[----:B------:R-:W1:Y:S02]  /*36b0*/  @!P6 SYNCS.CCTL.IV [UR9+0x5800] ;  /* 0x00580000ff00e9b1 */ /* 0x000e640008000009 */
[----:B-1----:R-:W-:Y:S01]  /*36c0*/  BAR.SYNC.DEFER_BLOCKING 0x0 ;  /* 0x0000000000007b1d */ /* 0x002fe20000010000 */
[----:B0-----:R-:W-:-:S04]  /*36d0*/  UIMAD UR4, UR8, UR4, URZ ;  /* 0x00000004080472a4 */ /* 0x001fc8000f8e02ff */
[----:B------:R-:W-:Y:S01]  /*36e0*/  USHF.L.U32 UR6, UR4, 0x1, URZ ;  /* 0x0000000104067899 */ /* 0x000fe200080006ff */
[----:B------:R-:W0:Y:S02]  /*36f0*/  @!P6 SYNCS.CCTL.IV [UR9+0x5808] ;  /* 0x00580800ff00e9b1 */ /* 0x000e240008000009 */
[----:B0-----:R0:W-:Y:S01]  /*3700*/  STSM.16.M88 [R45], R46 ;  /* 0x0000002e2d007844 */ /* 0x0011e20000000000 */
[----:B------:R-:W-:Y:S01]  /*3710*/  BAR.SYNC.DEFER_BLOCKING 0x0 ;  /* 0x0000000000007b1d */ /* 0x000fe20000010000 */
[----:B0-----:R-:W-:Y:S01]  /*3720*/  @!P1 FMUL R46, R46, 8388608 ;  /* 0x4b0000002e2e9820 */ /* 0x001fe20000400000 */
[----:B------:R-:W-:-:S03]  /*3730*/  LOP3.LUT R45, R0, 0x7f, RZ, 0xc0, !PT ;  /* 0x0000007f002d7812 */ /* 0x000fc600078ec0ff */
[C---:B------:R-:W-:Y:S01]  /*3740*/  VIADD R3, R46.reuse, 0xc0cafb0d ;  /* 0xc0cafb0d2e037836 */ /* 0x040fe20000000000 */
[----:B------:R-:W-:Y:S02]  /*3750*/  LEA R38, R45, R38, 0x4 ;  /* 0x000000262d267211 */ /* 0x000fe400078e20ff */
[C---:B------:R-:W-:Y:S02]  /*3760*/  ISETP.GE.U32.AND P1, PT, R46.reuse, 0x7f800000, PT ;  /* 0x7f8000002e00780c */ /* 0x040fe40003f26070 */
[----:B------:R-:W-:Y:S02]  /*3770*/  LOP3.LUT R3, R3, 0xff800000, RZ, 0xc0, !PT ;  /* 0xff80000003037812 */ /* 0x000fe400078ec0ff */
[----:B------:R-:W-:-:S03]  /*3780*/  FSETP.NEU.AND P2, PT, R46, RZ, PT ;  /* 0x000000ff2e00720b */ /* 0x000fc60003f4d000 */
[----:B------:R-:W-:Y:S01]  /*3790*/  IMAD.IADD R4, R46, 0x1, -R3 ;  /* 0x000000012e047824 */ /* 0x000fe200078e0a03 */
[----:B------:R0:W1:Y:S03]  /*37a0*/  LDSM.16.M88 R39, [R44+UR9] ;  /* 0x000000092c27783b */ /* 0x0000660008000000 */
[----:B------:R-:W-:-:S04]  /*37b0*/  FADD R42, R4, -1 ;  /* 0xbf800000042a7421 */ /* 0x000fc80000000000 */
[----:B------:R-:W-:Y:S01]  /*37c0*/  FFMA.FTZ R5, R42, R5, -0.16845393180847167969 ;  /* 0xbe2c7f302a057423 */ /* 0x000fe20000010005 */
[----:B0-----:R-:W-:-:S03]  /*37d0*/  LOP3.LUT R44, R43, 0x1f, R0, 0xf8, !PT ;  /* 0x0000001f2b2c7812 */ /* 0x001fc600078ef800 */
[----:B------:R-:W-:Y:S01]  /*37e0*/  FFMA.FTZ R5, R42, R5, 0.1716887056827545166 ;  /* 0x3e2fcf2a2a057423 */ /* 0x000fe20000010005 */
[----:B------:R-:W-:-:S03]  /*37f0*/  SHF.R.U32.HI R0, RZ, 0x1, R0 ;  /* 0x00000001ff007819 */ /* 0x000fc60000011600 */
[----:B------:R-:W-:-:S04]  /*3800*/  FFMA.FTZ R5, R42, R5, -0.17900948226451873779 ;  /* 0xbe374e432a057423 */ /* 0x000fc80000010005 */
[----:B------:R-:W-:-:S04]  /*3810*/  FFMA.FTZ R5, R42, R5, 0.20512372255325317383 ;  /* 0x3e520bf42a057423 */ /* 0x000fc80000010005 */
[----:B------:R-:W-:-:S04]  /*3820*/  FFMA.FTZ R5, R42, R5, -0.24046532809734344482 ;  /* 0xbe763c8b2a057423 */ /* 0x000fc80000010005 */
[C---:B------:R-:W-:Y:S02]  /*3830*/  FFMA.FTZ R41, R42.reuse, R5, 0.28857114911079406738 ;  /* 0x3e93bf992a297423 */ /* 0x040fe40000010005 */
[----:B------:R-:W0:Y:S01]  /*3840*/  LDTM.x32 R4, tmem[UR10] ;  /* 0x0000000a000479ee */ /* 0x000e2200082c0000 */
[----:B------:R-:W-:Y:S01]  /*3850*/  NOP ;  /* 0x0000000000007918 */ /* 0x000fe20000000000 */
[----:B------:R-:W-:-:S04]  /*3860*/  FFMA.FTZ R41, R42, R41, -0.36067417263984680176 ;  /* 0xbeb8aa492a297423 */ /* 0x000fc80000010029 */
[----:B------:R-:W-:-:S04]  /*3870*/  FFMA.FTZ R41, R42, R41, 0.48089820146560668945 ;  /* 0x3ef6384a2a297423 */ /* 0x000fc80000010029 */
[C---:B------:R-:W-:Y:S01]  /*3880*/  FFMA.FTZ R41, R42.reuse, R41, -0.72134751081466674805 ;  /* 0xbf38aa3b2a297423 */ /* 0x040fe20000010029 */
[----:B0-----:R-:W-:Y:S01]  /*3890*/  BAR.SYNC.DEFER_BLOCKING 0x0 ;  /* 0x0000000000007b1d */ /* 0x001fe20000010000 */
[C---:B-1----:R-:W-:Y:S02]  /*38a0*/  FSETP.GT.AND P0, PT, |R39|.reuse, 8.50705917302346158658e+37, PT ;  /* 0x7e8000002700780b */ /* 0x042fe40003f04200 */
[C---:B------:R-:W-:Y:S01]  /*38b0*/  FMUL R43, R42.reuse, R41 ;  /* 0x000000292a2b7220 */ /* 0x040fe20000400000 */
[----:B------:R-:W-:Y:S02]  /*38c0*/  FSETP.GEU.AND P3, PT, |R39|, 1.175494350822287508e-38, PT ;  /* 0x008000002700780b */ /* 0x000fe40003f6e200 */
[----:B------:R-:W-:Y:S01]  /*38d0*/  I2FP.F32.S32 R41, R3 ;  /* 0x0000000300297245 */ /* 0x000fe20000201400 */
[----:B------:R-:W-:Y:S01]  /*38e0*/  FMUL R43, R42, R43 ;  /* 0x0000002b2a2b7220 */ /* 0x000fe20000400000 */
[----:B------:R-:W-:-:S03]  /*38f0*/  IMAD.SHL.U32 R3, R44, 0x10, RZ ;  /* 0x000000102c037824 */ /* 0x000fc600078e00ff */
[----:B------:R-:W-:Y:S01]  /*3900*/  FFMA.FTZ R40, R41, 1.1920928955078125e-07, R40 ;  /* 0x3400000029287823 */ /* 0x000fe20000010028 */
[----:B------:R-:W-:Y:S01]  /*3910*/  FFMA.FTZ R43, R42, 1.4426950216293334961, R43 ;  /* 0x3fb8aa3b2a2b7823 */ /* 0x000fe2000001002b */
[----:B------:R-:W-:Y:S01]  /*3920*/  LOP3.LUT R45, R3, 0x1b0, RZ, 0xc0, !PT ;  /* 0x000001b0032d7812 */ /* 0x000fe200078ec0ff */
[----:B------:R-:W-:Y:S01]  /*3930*/  @P0 FMUL R39, R39, 0.25 ;  /* 0x3e80000027270820 */ /* 0x000fe20000400000 */
[----:B------:R-:W-:Y:S01]  /*3940*/  @P0 FMUL R6, R6, 0.25 ;  /* 0x3e80000006060820 */ /* 0x000fe20000400000 */
[----:B------:R-:W-:Y:S01]  /*3950*/  @P0 FMUL R5, R5, 0.25 ;  /* 0x3e80000005050820 */ /* 0x000fe20000400000 */
[----:B------:R-:W-:Y:S01]  /*3960*/  @P0 FMUL R7, R7, 0.25 ;  /* 0x3e80000007070820 */ /* 0x000fe20000400000 */
[----:B------:R-:W-:Y:S01]  /*3970*/  @!P3 FMUL R39, R39, 16777216 ;  /* 0x4b8000002727b820 */ /* 0x000fe20000400000 */
[----:B------:R-:W-:Y:S01]  /*3980*/  @P0 FMUL R8, R8, 0.25 ;  /* 0x3e80000008080820 */ /* 0x000fe20000400000 */
[----:B------:R-:W-:Y:S01]  /*3990*/  @P0 FMUL R10, R10, 0.25 ;  /* 0x3e8000000a0a0820 */ /* 0x000fe20000400000 */
[----:B------:R-:W-:Y:S01]  /*39a0*/  @!P3 FMUL R6, R6, 16777216 ;  /* 0x4b8000000606b820 */ /* 0x000fe20000400000 */
[----:B------:R-:W-:Y:S01]  /*39b0*/  @!P3 FMUL R5, R5, 16777216 ;  /* 0x4b8000000505b820 */ /* 0x000fe20000400000 */
[----:B------:R-:W-:Y:S01]  /*39c0*/  @!P3 FMUL R7, R7, 16777216 ;  /* 0x4b8000000707b820 */ /* 0x000fe20000400000 */
[----:B------:R-:W0:Y:S01]  /*39d0*/  MUFU.RCP R39, R39 ;  /* 0x0000002700277308 */ /* 0x000e220000001000 */
[----:B------:R-:W-:Y:S01]  /*39e0*/  @!P3 FMUL R8, R8, 16777216 ;  /* 0x4b8000000808b820 */ /* 0x000fe20000400000 */
[----:B------:R-:W-:Y:S01]  /*39f0*/  @!P3 FMUL R10, R10, 16777216 ;  /* 0x4b8000000a0ab820 */ /* 0x000fe20000400000 */
[----:B------:R-:W-:Y:S01]  /*3a00*/  @P0 FMUL R9, R9, 0.25 ;  /* 0x3e80000009090820 */ /* 0x000fe20000400000 */
        /* <DEDUP_REMOVED lines=10> */
[----:B------:R-:W-:Y:S01]  /*3ab0*/  @!P3 FMUL R9, R9, 16777216 ;  /* 0x4b8000000909b820 */ /* 0x000fe20000400000 */
[----:B------:R-:W-:Y:S01]  /*3ac0*/  @!P3 FMUL R11, R11, 16777216 ;  /* 0x4b8000000b0bb820 */ /* 0x000fe20000400000 */
[----:B------:R-:W-:Y:S01]  /*3ad0*/  @!P3 FMUL R12, R12, 16777216 ;  /* 0x4b8000000c0cb820 */ /* 0x000fe20000400000 */
[C---:B0-----:R-:W-:Y:S01]  /*3ae0*/  FMUL R41, R39.reuse, R6 ;  /* 0x0000000627297220 */ /* 0x041fe20000400000 */
[C---:B------:R-:W-:Y:S01]  /*3af0*/  FMUL R5, R39.reuse, R5 ;  /* 0x0000000527057220 */ /* 0x040fe20000400000 */
[C---:B------:R-:W-:Y:S01]  /*3b00*/  FMUL R6, R39.reuse, R7 ;  /* 0x0000000727067220 */ /* 0x040fe20000400000 */
[C---:B------:R-:W-:Y:S01]  /*3b10*/  FMUL R7, R39.reuse, R8 ;  /* 0x0000000827077220 */ /* 0x040fe20000400000 */
[----:B------:R-:W-:Y:S01]  /*3b20*/  FMUL R10, R39, R10 ;  /* 0x0000000a270a7220 */ /* 0x000fe20000400000 */
[----:B------:R-:W-:Y:S01]  /*3b30*/  @!P3 FMUL R13, R13, 16777216 ;  /* 0x4b8000000d0db820 */ /* 0x000fe20000400000 */
[----:B------:R-:W-:Y:S01]  /*3b40*/  @!P3 FMUL R14, R14, 16777216 ;  /* 0x4b8000000e0eb820 */ /* 0x000fe20000400000 */
[----:B------:R-:W-:Y:S01]  /*3b50*/  @!P3 FMUL R17, R17, 16777216 ;  /* 0x4b8000001111b820 */ /* 0x000fe20000400000 */
[----:B------:R-:W-:Y:S01]  /*3b60*/  @!P3 FMUL R4, R4, 16777216 ;  /* 0x4b8000000404b820 */ /* 0x000fe20000400000 */
[----:B------:R-:W-:Y:S01]  /*3b70*/  @!P3 FMUL R15, R15, 16777216 ;  /* 0x4b8000000f0fb820 */ /* 0x000fe20000400000 */
[----:B------:R-:W-:Y:S01]  /*3b80*/  @!P3 FMUL R16, R16, 16777216 ;  /* 0x4b8000001010b820 */ /* 0x000fe20000400000 */
[----:B------:R-:W-:Y:S01]  /*3b90*/  @!P3 FMUL R18, R18, 16777216 ;  /* 0x4b8000001212b820 */ /* 0x000fe20000400000 */
[----:B------:R-:W-:Y:S01]  /*3ba0*/  @!P3 FMUL R19, R19, 16777216 ;  /* 0x4b8000001313b820 */ /* 0x000fe20000400000 */
[----:B------:R-:W-:Y:S01]  /*3bb0*/  F2FP.BF16.F32.PACK_AB R8, R6, R5 ;  /* 0x000000050608723e */ /* 0x000fe200000010ff */
[C---:B------:R-:W-:Y:S01]  /*3bc0*/  FMUL R9, R39.reuse, R9 ;  /* 0x0000000927097220 */ /* 0x040fe20000400000 */
[----:B------:R-:W-:Y:S01]  /*3bd0*/  F2FP.BF16.F32.PACK_AB R5, R10, R7 ;  /* 0x000000070a05723e */ /* 0x000fe200000010ff */
[C---:B------:R-:W-:Y:S01]  /*3be0*/  FMUL R6, R39.reuse, R11 ;  /* 0x0000000b27067220 */ /* 0x040fe20000400000 */
[C---:B------:R-:W-:Y:S01]  /*3bf0*/  FMUL R12, R39.reuse, R12 ;  /* 0x0000000c270c7220 */ /* 0x040fe20000400000 */
[C---:B------:R-:W-:Y:S01]  /*3c00*/  FMUL R10, R39.reuse, R13 ;  /* 0x0000000d270a7220 */ /* 0x040fe20000400000 */
[C---:B------:R-:W-:Y:S01]  /*3c10*/  FMUL R7, R39.reuse, R14 ;  /* 0x0000000e27077220 */ /* 0x040fe20000400000 */
[C---:B------:R-:W-:Y:S01]  /*3c20*/  FMUL R4, R39.reuse, R4 ;  /* 0x0000000427047220 */ /* 0x040fe20000400000 */
[----:B------:R-:W-:Y:S01]  /*3c30*/  FADD R40, R40, R43 ;  /* 0x0000002b28287221 */ /* 0x000fe20000000000 */
[C---:B------:R-:W-:Y:S01]  /*3c40*/  FMUL R15, R39.reuse, R15 ;  /* 0x0000000f270f7220 */ /* 0x040fe20000400000 */
[C---:B------:R-:W-:Y:S01]  /*3c50*/  FMUL R16, R39.reuse, R16 ;  /* 0x0000001027107220 */ /* 0x040fe20000400000 */
[C---:B------:R-:W-:Y:S01]  /*3c60*/  FMUL R11, R39.reuse, R17 ;  /* 0x00000011270b7220 */ /* 0x040fe20000400000 */
[C---:B------:R-:W-:Y:S01]  /*3c70*/  FMUL R13, R39.reuse, R18 ;  /* 0x00000012270d7220 */ /* 0x040fe20000400000 */
[----:B------:R-:W-:Y:S01]  /*3c80*/  FMUL R14, R39, R19 ;  /* 0x00000013270e7220 */ /* 0x000fe20000400000 */
[----:B------:R-:W0:Y:S01]  /*3c90*/  LDC R17, c[0x0][0x3e8] ;  /* 0x0000fa00ff117b82 */ /* 0x000e220000000800 */
[----:B------:R-:W-:Y:S01]  /*3ca0*/  F2FP.BF16.F32.PACK_AB R9, R6, R9 ;  /* 0x000000090609723e */ /* 0x000fe200000010ff */
[----:B------:R-:W-:Y:S01]  /*3cb0*/  @P0 FMUL R24, R24, 0.25 ;  /* 0x3e80000018180820 */ /* 0x000fe20000400000 */
[----:B------:R-:W-:Y:S01]  /*3cc0*/  F2FP.BF16.F32.PACK_AB R6, R7, R12 ;  /* 0x0000000c0706723e */ /* 0x000fe200000010ff */
[----:B------:R-:W-:Y:S01]  /*3cd0*/  @P0 FMUL R26, R26, 0.25 ;  /* 0x3e8000001a1a0820 */ /* 0x000fe20000400000 */
[----:B------:R-:W-:Y:S01]  /*3ce0*/  F2FP.BF16.F32.PACK_AB R4, R41, R4 ;  /* 0x000000042904723e */ /* 0x000fe200000010ff */
[----:B------:R-:W-:Y:S01]  /*3cf0*/  @P0 FMUL R20, R20, 0.25 ;  /* 0x3e80000014140820 */ /* 0x000fe20000400000 */
[----:B------:R-:W-:Y:S01]  /*3d00*/  F2FP.BF16.F32.PACK_AB R10, R15, R10 ;  /* 0x0000000a0f0a723e */ /* 0x000fe200000010ff */
[----:B------:R-:W1:Y:S01]  /*3d10*/  LDC.64 R42, c[0x0][0x398] ;  /* 0x0000e600ff2a7b82 */ /* 0x000e620000000a00 */
[----:B------:R-:W-:Y:S01]  /*3d20*/  F2FP.BF16.F32.PACK_AB R7, R13, R16 ;  /* 0x000000100d07723e */ /* 0x000fe200000010ff */
[----:B------:R-:W-:Y:S01]  /*3d30*/  IMAD R16, R37, UR5, RZ ;  /* 0x0000000525107c24 */ /* 0x000fe2000f8e02ff */
[----:B------:R-:W-:Y:S01]  /*3d40*/  F2FP.BF16.F32.PACK_AB R11, R14, R11 ;  /* 0x0000000b0e0b723e */ /* 0x000fe200000010ff */
[----:B------:R-:W-:Y:S01]  /*3d50*/  @P0 FMUL R21, R21, 0.25 ;  /* 0x3e80000015150820 */ /* 0x000fe20000400000 */
[----:B------:R-:W-:Y:S01]  /*3d60*/  @P0 FMUL R25, R25, 0.25 ;  /* 0x3e80000019190820 */ /* 0x000fe20000400000 */
[----:B------:R2:W-:Y:S01]  /*3d70*/  STS.128 [R38], R4 ;  /* 0x0000000426007388 */ /* 0x0005e20000000c00 */
[----:B------:R-:W-:Y:S01]  /*3d80*/  @P0 FMUL R27, R27, 0.25 ;  /* 0x3e8000001b1b0820 */ /* 0x000fe20000400000 */
[----:B------:R-:W-:-:S02]  /*3d90*/  @P1 IMAD.MOV.U32 R13, RZ, RZ, 0x7f800000 ;  /* 0x7f800000ff0d1424 */ /* 0x000fc400078e00ff */
[----:B------:R-:W-:Y:S01]  /*3da0*/  @P0 FMUL R23, R23, 0.25 ;  /* 0x3e80000017170820 */ /* 0x000fe20000400000 */
[----:B------:R3:W-:Y:S01]  /*3db0*/  STS.128 [R38+0x800], R8 ;  /* 0x0008000826007388 */ /* 0x0007e20000000c00 */
[----:B------:R-:W-:Y:S01]  /*3dc0*/  @P0 FMUL R28, R28, 0.25 ;  /* 0x3e8000001c1c0820 */ /* 0x000fe20000400000 */
[----:B------:R-:W-:Y:S01]  /*3dd0*/  @P0 FMUL R30, R30, 0.25 ;  /* 0x3e8000001e1e0820 */ /* 0x000fe20000400000 */
[----:B------:R-:W-:Y:S01]  /*3de0*/  @!P3 FMUL R24, R24, 16777216 ;  /* 0x4b8000001818b820 */ /* 0x000fe20000400000 */
[----:B------:R-:W-:Y:S01]  /*3df0*/  @!P3 FMUL R26, R26, 16777216 ;  /* 0x4b8000001a1ab820 */ /* 0x000fe20000400000 */
[----:B------:R-:W-:Y:S01]  /*3e00*/  @P0 FMUL R33, R33, 0.25 ;  /* 0x3e80000021210820 */ /* 0x000fe20000400000 */
[----:B------:R-:W-:Y:S01]  /*3e10*/  @P0 FMUL R35, R35, 0.25 ;  /* 0x3e80000023230820 */ /* 0x000fe20000400000 */
[----:B------:R-:W-:Y:S01]  /*3e20*/  @!P3 FMUL R20, R20, 16777216 ;  /* 0x4b8000001414b820 */ /* 0x000fe20000400000 */
[----:B------:R-:W-:Y:S01]  /*3e30*/  @!P3 FMUL R21, R21, 16777216 ;  /* 0x4b8000001515b820 */ /* 0x000fe20000400000 */
[----:B------:R-:W-:Y:S01]  /*3e40*/  UIMAD.WIDE UR4, UR4, 0x2, URZ ;  /* 0x00000002040478a5 */ /* 0x000fe2000f8e02ff */
[----:B------:R-:W-:Y:S01]  /*3e50*/  @!P3 FMUL R25, R25, 16777216 ;  /* 0x4b8000001919b820 */ /* 0x000fe20000400000 */
[----:B------:R-:W-:Y:S01]  /*3e60*/  @!P3 FMUL R27, R27, 16777216 ;  /* 0x4b8000001b1bb820 */ /* 0x000fe20000400000 */
[----:B--2---:R-:W-:-:S02]  /*3e70*/  IMAD.SHL.U32 R5, R16, 0x2, RZ ;  /* 0x0000000210057824 */ /* 0x004fc400078e00ff */
[----:B------:R-:W-:Y:S01]  /*3e80*/  @P1 FFMA.FTZ R40, R46, R13, +INF ;  /* 0x7f8000002e281423 */ /* 0x000fe2000001000d */
        /* <DEDUP_REMOVED lines=8> */
[C---:B------:R-:W-:Y:S01]  /*3f10*/  FMUL R24, R39.reuse, R24 ;  /* 0x0000001827187220 */ /* 0x040fe20000400000 */
[----:B---3--:R-:W-:Y:S01]  /*3f20*/  FMUL R11, R39, R26 ;  /* 0x0000001a270b7220 */ /* 0x008fe20000400000 */
[----:B------:R-:W-:-:S04]  /*3f30*/  IMAD.HI R18, R16, 0x2, RZ ;  /* 0x0000000210127827 */ /* 0x000fc800078e02ff */
[----:B------:R-:W-:Y:S01]  /*3f40*/  @!P3 FMUL R33, R33, 16777216 ;  /* 0x4b8000002121b820 */ /* 0x000fe20000400000 */
[----:B------:R-:W-:Y:S01]  /*3f50*/  @!P3 FMUL R35, R35, 16777216 ;  /* 0x4b8000002323b820 */ /* 0x000fe20000400000 */
[----:B------:R-:W-:Y:S01]  /*3f60*/  FMUL R4, R39, R20 ;  /* 0x0000001427047220 */ /* 0x000fe20000400000 */
[----:B-1----:R-:W-:Y:S01]  /*3f70*/  IADD3 R16, P0, P1, R5, UR6, R42 ;  /* 0x0000000605107c10 */ /* 0x002fe2000f91e02a */
[----:B0-----:R-:W-:Y:S02]  /*3f80*/  IMAD R9, R36, R17, RZ ;  /* 0x0000001124097224 */ /* 0x001fe400078e02ff */
[C---:B------:R-:W-:Y:S01]  /*3f90*/  FMUL R20, R39.reuse, R21 ;  /* 0x0000001527147220 */ /* 0x040fe20000400000 */
[C---:B------:R-:W-:Y:S01]  /*3fa0*/  FMUL R21, R39.reuse, R25 ;  /* 0x0000001927157220 */ /* 0x040fe20000400000 */
[C---:B------:R-:W-:Y:S01]  /*3fb0*/  FMUL R6, R39.reuse, R27 ;  /* 0x0000001b27067220 */ /* 0x040fe20000400000 */
[C---:B------:R-:W-:Y:S01]  /*3fc0*/  FMUL R23, R39.reuse, R23 ;  /* 0x0000001727177220 */ /* 0x040fe20000400000 */
[C---:B------:R-:W-:Y:S01]  /*3fd0*/  FMUL R28, R39.reuse, R28 ;  /* 0x0000001c271c7220 */ /* 0x040fe20000400000 */
[C---:B------:R-:W-:Y:S01]  /*3fe0*/  FMUL R25, R39.reuse, R30 ;  /* 0x0000001e27197220 */ /* 0x040fe20000400000 */
[C---:B------:R-:W-:Y:S01]  /*3ff0*/  FMUL R33, R39.reuse, R33 ;  /* 0x0000002127217220 */ /* 0x040fe20000400000 */
[----:B------:R-:W-:Y:S01]  /*4000*/  FMUL R8, R39, R35 ;  /* 0x0000002327087220 */ /* 0x000fe20000400000 */
[----:B------:R-:W-:Y:S01]  /*4010*/  IADD3.X R18, PT, PT, R18, UR5, R43, P0, P1 ;  /* 0x0000000512127c10 */ /* 0x000fe200087e242b */
[----:B------:R-:W-:Y:S01]  /*4020*/  IMAD R27, R17, 0x2, R9 ;  /* 0x00000002111b7824 */ /* 0x000fe200078e0209 */
[----:B------:R-:W-:Y:S01]  /*4030*/  F2FP.BF16.F32.PACK_AB R5, R11, R24 ;  /* 0x000000180b05723e */ /* 0x000fe200000010ff */
[----:B------:R-:W-:Y:S01]  /*4040*/  @!P3 FMUL R22, R22, 16777216 ;  /* 0x4b8000001616b820 */ /* 0x000fe20000400000 */
[----:B------:R-:W-:Y:S01]  /*4050*/  LEA R19, R2, UR9, 0x4 ;  /* 0x0000000902137c11 */ /* 0x000fe2000f8e20ff */
[----:B------:R-:W-:Y:S01]  /*4060*/  BAR.SYNC.DEFER_BLOCKING 0x0 ;  /* 0x0000000000007b1d */ /* 0x000fe20000010000 */
[----:B------:R-:W-:Y:S01]  /*4070*/  LEA R24, P0, R9, R16, 0x1 ;  /* 0x0000001009187211 */ /* 0x000fe200078008ff */
[----:B------:R-:W-:Y:S01]  /*4080*/  @!P3 FMUL R29, R29, 16777216 ;  /* 0x4b8000001d1db820 */ /* 0x000fe20000400000 */
[----:B------:R-:W-:Y:S01]  /*4090*/  F2FP.BF16.F32.PACK_AB R21, R6, R21 ;  /* 0x000000150615723e */ /* 0x000fe200000010ff */
[----:B------:R-:W-:Y:S01]  /*40a0*/  @!P3 FMUL R31, R31, 16777216 ;  /* 0x4b8000001f1fb820 */ /* 0x000fe20000400000 */
[----:B------:R-:W-:Y:S01]  /*40b0*/  F2FP.BF16.F32.PACK_AB R20, R23, R20 ;  /* 0x000000141714723e */ /* 0x000fe200000010ff */
[----:B------:R-:W-:Y:S01]  /*40c0*/  FMUL R7, R39, R22 ;  /* 0x0000001627077220 */ /* 0x000fe20000400000 */
[----:B------:R-:W-:Y:S01]  /*40d0*/  F2FP.BF16.F32.PACK_AB R6, R25, R28 ;  /* 0x0000001c1906723e */ /* 0x000fe200000010ff */
[C---:B------:R-:W-:Y:S01]  /*40e0*/  FMUL R22, R39.reuse, R29 ;  /* 0x0000001d27167220 */ /* 0x040fe20000400000 */
[----:B------:R-:W-:Y:S01]  /*40f0*/  F2FP.BF16.F32.PACK_AB R23, R8, R33 ;  /* 0x000000210817723e */ /* 0x000fe200000010ff */
[----:B------:R-:W-:Y:S01]  /*4100*/  FMUL R31, R39, R31 ;  /* 0x0000001f271f7220 */ /* 0x000fe20000400000 */
[----:B------:R-:W-:Y:S01]  /*4110*/  LEA.HI.X.SX32 R25, R9, R18, 0x1, P0 ;  /* 0x0000001209197211 */ /* 0x000fe200000f0eff */
[----:B------:R-:W-:-:S02]  /*4120*/  IMAD R29, R17, 0x2, R27 ;  /* 0x00000002111d7824 */ /* 0x000fc400078e021b */
[----:B------:R-:W-:Y:S01]  /*4130*/  @!P3 FMUL R32, R32, 16777216 ;  /* 0x4b8000002020b820 */ /* 0x000fe20000400000 */
[----:B------:R-:W-:Y:S01]  /*4140*/  @!P3 FMUL R34, R34, 16777216 ;  /* 0x4b8000002222b820 */ /* 0x000fe20000400000 */
[----:B------:R-:W-:Y:S01]  /*4150*/  F2FP.BF16.F32.PACK_AB R22, R31, R22 ;  /* 0x000000161f16723e */ /* 0x000fe200000010ff */
[----:B------:R-:W-:Y:S02]  /*4160*/  IMAD R31, R17, 0x2, R29 ;  /* 0x00000002111f7824 */ /* 0x000fe400078e021d */
[C---:B------:R-:W-:Y:S01]  /*4170*/  FMUL R32, R39.reuse, R32 ;  /* 0x0000002027207220 */ /* 0x040fe20000400000 */
[----:B------:R-:W-:Y:S01]  /*4180*/  FMUL R41, R39, R34 ;  /* 0x0000002227297220 */ /* 0x000fe20000400000 */
[----:B------:R-:W-:Y:S01]  /*4190*/  F2FP.BF16.F32.PACK_AB R4, R7, R4 ;  /* 0x000000040704723e */ /* 0x000fe200000010ff */
[----:B------:R-:W0:Y:S01]  /*41a0*/  LDCU UR4, c[0x0][0x3ec] ;  /* 0x00007d80ff0477ac */ /* 0x000e220008000800 */
[----:B------:R-:W-:Y:S02]  /*41b0*/  LEA R33, R17, R31, 0x1 ;  /* 0x0000001f11217211 */ /* 0x000fe400078e08ff */
[----:B------:R-:W-:Y:S01]  /*41c0*/  F2FP.BF16.F32.PACK_AB R7, R41, R32 ;  /* 0x000000202907723e */ /* 0x000fe200000010ff */
[----:B------:R-:W1:Y:S01]  /*41d0*/  LDS.128 R12, [R19] ;  /* 0x00000000130c7984 */ /* 0x000e620000000c00 */
[----:B------:R-:W-:Y:S01]  /*41e0*/  LEA R26, P0, R27, R16, 0x1 ;  /* 0x000000101b1a7211 */ /* 0x000fe200078008ff */
[----:B------:R-:W-:Y:S01]  /*41f0*/  IMAD R35, R17, 0x2, R33 ;  /* 0x0000000211237824 */ /* 0x000fe200078e0221 */
[----:B------:R-:W-:Y:S01]  /*4200*/  LOP3.LUT R0, R45, 0x40, R0, 0xf8, !PT ;  /* 0x000000402d007812 */ /* 0x000fe200078ef800 */
[----:B------:R-:W-:Y:S01]  /*4210*/  LDS.128 R8, [R19+0x1000] ;  /* 0x0010000013087984 */ /* 0x000fe20000000c00 */
[----:B------:R-:W-:Y:S01]  /*4220*/  LEA.HI.X.SX32 R27, R27, R18, 0x1, P0 ;  /* 0x000000121b1b7211 */ /* 0x000fe200000f0eff */
[----:B------:R-:W-:Y:S01]  /*4230*/  IMAD R39, R17, 0x2, R35 ;  /* 0x0000000211277824 */ /* 0x000fe200078e0223 */
[----:B------:R-:W-:Y:S01]  /*4240*/  BAR.SYNC.DEFER_BLOCKING 0x0 ;  /* 0x0000000000007b1d */ /* 0x000fe20000010000 */
[----:B------:R-:W-:-:S02]  /*4250*/  LEA R30, P0, R31, R16, 0x1 ;  /* 0x000000101f1e7211 */ /* 0x000fc400078008ff */
[----:B------:R-:W-:Y:S01]  /*4260*/  IMAD R41, R17, 0x2, R39 ;  /* 0x0000000211297824 */ /* 0x000fe200078e0227 */
[----:B------:R-:W-:Y:S02]  /*4270*/  LEA R28, P1, R29, R16, 0x1 ;  /* 0x000000101d1c7211 */ /* 0x000fe400078208ff */
[-C--:B------:R-:W-:Y:S01]  /*4280*/  LEA.HI.X.SX32 R31, R31, R18.reuse, 0x1, P0 ;  /* 0x000000121f1f7211 */ /* 0x080fe200000f0eff */
[----:B0-----:R-:W-:Y:S01]  /*4290*/  UIMAD UR4, UR8, UR4, URZ ;  /* 0x00000004080472a4 */ /* 0x001fe2000f8e02ff */
[----:B------:R-:W-:Y:S02]  /*42a0*/  LEA.HI.X.SX32 R29, R29, R18, 0x1, P1 ;  /* 0x000000121d1d7211 */ /* 0x000fe400008f0eff */
[----:B------:R-:W-:Y:S01]  /*42b0*/  FSEL R40, R40, -INF , P2 ;  /* 0xff80000028287808 */ /* 0x000fe20001000000 */
[----:B------:R-:W-:Y:S02]  /*42c0*/  USHF.L.U32 UR6, UR4, 0x2, URZ ;  /* 0x0000000204067899 */ /* 0x000fe400080006ff */
[----:B------:R-:W-:-:S02]  /*42d0*/  UIMAD.WIDE UR4, UR4, 0x4, URZ ;  /* 0x00000004040478a5 */ /* 0x000fc4000f8e02ff */
[----:B------:R-:W-:Y:S01]  /*42e0*/  FFMA R51, R40, 0.69314718246459960938, R51 ;  /* 0x3f31721828337823 */ /* 0x000fe20000000033 */
[----:B------:R-:W-:Y:S04]  /*42f0*/  STS.128 [R38], R4 ;  /* 0x0000000426007388 */ /* 0x000fe80000000c00 */
[----:B------:R0:W-:Y:S01]  /*4300*/  STS.128 [R38+0x800], R20 ;  /* 0x0008001426007388 */ /* 0x0001e20000000c00 */
[----:B------:R-:W-:Y:S01]  /*4310*/  BAR.SYNC.DEFER_BLOCKING 0x0 ;  /* 0x0000000000007b1d */ /* 0x000fe20000010000 */
[----:B0-----:R-:W-:Y:S01]  /*4320*/  IMAD R23, R17, 0x2, R41 ;  /* 0x0000000211177824 */ /* 0x001fe200078e0229 */
[----:B------:R-:W-:Y:S02]  /*4330*/  LEA R20, P0, R33, R16, 0x1 ;  /* 0x0000001021147211 */ /* 0x000fe400078008ff */
[----:B-1----:R-:W-:Y:S01]  /*4340*/  PRMT R22, R13, 0x7632, R22 ;  /* 0x000076320d167816 */ /* 0x002fe20000000016 */
[----:B------:R-:W-:Y:S01]  /*4350*/  IMAD R43, R17, 0x2, R23 ;  /* 0x00000002112b7824 */ /* 0x000fe200078e0217 */
[----:B------:R-:W-:-:S03]  /*4360*/  LEA.HI.X.SX32 R21, R33, R18, 0x1, P0 ;  /* 0x0000001221157211 */ /* 0x000fc600000f0eff */
[C---:B------:R-:W-:Y:S01]  /*4370*/  IMAD R45, R17.reuse, 0x2, R43 ;  /* 0x00000002112d7824 */ /* 0x040fe200078e022b */
[----:B------:R0:W-:Y:S04]  /*4380*/  STG.E.U16 desc[UR26][R24.64], R12 ;  /* 0x0000000c18007986 */ /* 0x0001e8000c10151a */
[----:B------:R-:W-:Y:S02]  /*4390*/  LEA R33, R17, R45, 0x1 ;  /* 0x0000002d11217211 */ /* 0x000fe400078e08ff */
[----:B------:R-:W-:Y:S01]  /*43a0*/  LEA R40, P2, R45, R16, 0x1 ;  /* 0x000000102d287211 */ /* 0x000fe200078408ff */
[----:B------:R-:W1:Y:S02]  /*43b0*/  LDS.128 R4, [R19] ;  /* 0x0000000013047984 */ /* 0x000e640000000c00 */
[----:B------:R-:W-:Y:S01]  /*43c0*/  IMAD R47, R17, 0x2, R33 ;  /* 0x00000002112f7824 */ /* 0x000fe200078e0221 */
[----:B0-----:R-:W-:-:S02]  /*43d0*/  PRMT R25, R12, 0x7632, R25 ;  /* 0x000076320c197816 */ /* 0x001fc40000000019 */
[----:B------:R-:W-:-:S03]  /*43e0*/  LEA R24, P0, R35, R16, 0x1 ;  /* 0x0000001023187211 */ /* 0x000fc600078008ff */
[----:B------:R0:W-:Y:S04]  /*43f0*/  STG.E.U16 desc[UR26][R26.64], R25 ;  /* 0x000000191a007986 */ /* 0x0001e8000c10151a */
[----:B------:R2:W-:Y:S04]  /*4400*/  STG.E.U16 desc[UR26][R28.64], R13 ;  /* 0x0000000d1c007986 */ /* 0x0005e8000c10151a */
[----:B------:R3:W-:Y:S01]  /*4410*/  STG.E.U16 desc[UR26][R30.64], R22 ;  /* 0x000000161e007986 */ /* 0x0007e2000c10151a */
[----:B0-----:R-:W-:-:S03]  /*4420*/  LEA.HI.X.SX32 R25, R35, R18, 0x1, P0 ;  /* 0x0000001223197211 */ /* 0x001fc600000f0eff */
[----:B------:R0:W-:Y:S01]  /*4430*/  STG.E.U16 desc[UR26][R20.64], R14 ;  /* 0x0000000e14007986 */ /* 0x0001e2000c10151a */
[----:B------:R-:W-:Y:S01]  /*4440*/  LEA R26, P0, R39, R16, 0x1 ;  /* 0x00000010271a7211 */ /* 0x000fe200078008ff */
[----:B--2---:R-:W-:Y:S01]  /*4450*/  IMAD R29, R17, 0x2, R47 ;  /* 0x00000002111d7824 */ /* 0x004fe200078e022f */
[----:B------:R-:W-:Y:S02]  /*4460*/  PRMT R13, R14, 0x7632, R13 ;  /* 0x000076320e0d7816 */ /* 0x000fe4000000000d */
[----:B------:R-:W-:Y:S01]  /*4470*/  LEA.HI.X.SX32 R27, R39, R18, 0x1, P0 ;  /* 0x00000012271b7211 */ /* 0x000fe200000f0eff */
[----:B------:R-:W-:Y:S01]  /*4480*/  IMAD R49, R17, 0x2, R29 ;  /* 0x0000000211317824 */ /* 0x000fe200078e021d */
[-C--:B------:R-:W-:Y:S01]  /*4490*/  LEA R12, P0, R41, R16.reuse, 0x1 ;  /* 0x00000010290c7211 */ /* 0x080fe200078008ff */
[----:B------:R2:W-:Y:S01]  /*44a0*/  STG.E.U16 desc[UR26][R24.64], R13 ;  /* 0x0000000d18007986 */ /* 0x0005e2000c10151a */
[----:B---3--:R-:W-:Y:S01]  /*44b0*/  LEA R22, P1, R43, R16, 0x1 ;  /* 0x000000102b167211 */ /* 0x008fe200078208ff */
[----:B------:R-:W-:Y:S01]  /*44c0*/  IMAD R53, R17, 0x2, R49 ;  /* 0x0000000211357824 */ /* 0x000fe200078e0231 */
[----:B0-----:R-:W-:Y:S01]  /*44d0*/  PRMT R14, R15, 0x7632, R14 ;  /* 0x000076320f0e7816 */ /* 0x001fe2000000000e */
[----:B------:R0:W-:Y:S01]  /*44e0*/  STG.E.U16 desc[UR26][R26.64], R15 ;  /* 0x0000000f1a007986 */ /* 0x0001e2000c10151a */
[----:B-1----:R-:W-:Y:S01]  /*44f0*/  PRMT R36, R4, 0x7632, R36 ;  /* 0x0000763204247816 */ /* 0x002fe20000000024 */
[----:B------:R-:W-:-:S04]  /*4500*/  IMAD R55, R17, 0x2, R53 ;  /* 0x0000000211377824 */ /* 0x000fc800078e0235 */
[----:B------:R-:W-:Y:S01]  /*4510*/  IMAD R57, R17, 0x2, R55 ;  /* 0x0000000211397824 */ /* 0x000fe200078e0237 */
[----:B--2---:R-:W-:Y:S02]  /*4520*/  LEA.HI.X.SX32 R13, R41, R18, 0x1, P0 ;  /* 0x00000012290d7211 */ /* 0x004fe400000f0eff */
[----:B------:R-:W-:Y:S02]  /*4530*/  LEA R20, P0, R23, R16, 0x1 ;  /* 0x0000001017147211 */ /* 0x000fe400078008ff */
[----:B------:R-:W-:Y:S01]  /*4540*/  LEA R59, R17, R57, 0x1 ;  /* 0x00000039113b7211 */ /* 0x000fe200078e08ff */
[----:B------:R-:W-:Y:S01]  /*4550*/  STG.E.U16 desc[UR26][R12.64], R14 ;  /* 0x0000000e0c007986 */ /* 0x000fe2000c10151a */
[-C--:B------:R-:W-:Y:S02]  /*4560*/  LEA.HI.X.SX32 R21, R23, R18.reuse, 0x1, P0 ;  /* 0x0000001217157211 */ /* 0x080fe400000f0eff */
[-C--:B------:R-:W-:Y:S01]  /*4570*/  LEA.HI.X.SX32 R23, R43, R18.reuse, 0x1, P1 ;  /* 0x000000122b177211 */ /* 0x080fe200008f0eff */
[----:B------:R-:W-:Y:S01]  /*4580*/  IMAD R43, R17, 0x2, R59 ;  /* 0x00000002112b7824 */ /* 0x000fe200078e023b */
[----:B------:R-:W-:Y:S01]  /*4590*/  LEA.HI.X.SX32 R41, R45, R18, 0x1, P2 ;  /* 0x000000122d297211 */ /* 0x000fe200010f0eff */
[----:B------:R1:W2:Y:S01]  /*45a0*/  LDS.128 R12, [R19+0x1000] ;  /* 0x00100000130c7984 */ /* 0x0002a20000000c00 */
[-C--:B------:R-:W-:Y:S01]  /*45b0*/  LEA R38, P1, R47, R16.reuse, 0x1 ;  /* 0x000000102f267211 */ /* 0x080fe200078208ff */
[----:B------:R-:W-:Y:S01]  /*45c0*/  IMAD R45, R17, 0x2, R43 ;  /* 0x00000002112d7824 */ /* 0x000fe200078e022b */
[----:B------:R-:W-:Y:S01]  /*45d0*/  LEA R32, P0, R33, R16, 0x1 ;  /* 0x0000001021207211 */ /* 0x000fe200078008ff */
[----:B------:R3:W-:Y:S01]  /*45e0*/  STG.E.U16 desc[UR26][R20.64], R4 ;  /* 0x0000000414007986 */ /* 0x0007e2000c10151a */
[-C--:B------:R-:W-:Y:S01]  /*45f0*/  LEA.HI.X.SX32 R39, R47, R18.reuse, 0x1, P1 ;  /* 0x000000122f277211 */ /* 0x080fe200008f0eff */
[----:B------:R-:W-:Y:S01]  /*4600*/  IMAD R47, R17, 0x2, R45 ;  /* 0x00000002112f7824 */ /* 0x000fe200078e022d */
[----:B------:R-:W-:Y:S01]  /*4610*/  LEA.HI.X.SX32 R33, R33, R18, 0x1, P0 ;  /* 0x0000001221217211 */ /* 0x000fe200000f0eff */
[----:B------:R4:W-:Y:S01]  /*4620*/  STG.E.U16 desc[UR26][R22.64], R36 ;  /* 0x0000002416007986 */ /* 0x0009e2000c10151a */
[-C--:B------:R-:W-:Y:S01]  /*4630*/  LEA R30, P0, R49, R16.reuse, 0x1 ;  /* 0x00000010311e7211 */ /* 0x080fe200078008ff */
[----:B------:R-:W-:Y:S01]  /*4640*/  IMAD R65, R17, 0x2, R47 ;  /* 0x0000000211417824 */ /* 0x000fe200078e022f */
[----:B------:R-:W-:Y:S01]  /*4650*/  LEA R24, P1, R53, R16, 0x1 ;  /* 0x0000001035187211 */ /* 0x000fe200078208ff */
[----:B------:R5:W-:Y:S01]  /*4660*/  STG.E.U16 desc[UR26][R40.64], R5 ;  /* 0x0000000528007986 */ /* 0x000be2000c10151a */
[-C--:B------:R-:W-:Y:S01]  /*4670*/  LEA.HI.X.SX32 R31, R49, R18.reuse, 0x1, P0 ;  /* 0x00000012311f7211 */ /* 0x080fe200000f0eff */
[----:B------:R-:W-:Y:S01]  /*4680*/  IMAD R49, R17, 0x2, R65 ;  /* 0x0000000211317824 */ /* 0x000fe200078e0241 */
[----:B------:R-:W-:-:S02]  /*4690*/  LEA.HI.X.SX32 R25, R53, R18, 0x1, P1 ;  /* 0x0000001235197211 */ /* 0x000fc400008f0eff */
[-C--:B0-----:R-:W-:Y:S01]  /*46a0*/  LEA R26, P0, R57, R16.reuse, 0x1 ;  /* 0x00000010391a7211 */ /* 0x081fe200078008ff */
[----:B------:R-:W-:Y:S01]  /*46b0*/  IMAD R53, R17, 0x2, R49 ;  /* 0x0000000211357824 */ /* 0x000fe200078e0231 */
[----:B------:R-:W-:Y:S02]  /*46c0*/  LEA R34, P2, R29, R16, 0x1 ;  /* 0x000000101d227211 */ /* 0x000fe400078408ff */
[----:B------:R-:W-:Y:S02]  /*46d0*/  LEA.HI.X.SX32 R27, R57, R18, 0x1, P0 ;  /* 0x00000012391b7211 */ /* 0x000fe400000f0eff */
[----:B------:R-:W-:Y:S02]  /*46e0*/  LEA R67, R17, R53, 0x1 ;  /* 0x0000003511437211 */ /* 0x000fe400078e08ff */
[----:B------:R-:W-:Y:S02]  /*46f0*/  LEA R56, P0, R43, R16, 0x1 ;  /* 0x000000102b387211 */ /* 0x000fe400078008ff */
[-C--:B------:R-:W-:Y:S01]  /*4700*/  LEA.HI.X.SX32 R35, R29, R18.reuse, 0x1, P2 ;  /* 0x000000121d237211 */ /* 0x080fe200010f0eff */
[----:B------:R-:W-:Y:S01]  /*4710*/  IMAD R69, R17, 0x2, R67 ;  /* 0x0000000211457824 */ /* 0x000fe200078e0243 */
[----:B------:R-:W-:-:S02]  /*4720*/  LEA.HI.X.SX32 R57, R43, R18, 0x1, P0 ;  /* 0x000000122b397211 */ /* 0x000fc400000f0eff */
[-C--:B------:R-:W-:Y:S01]  /*4730*/  LEA R28, P2, R55, R16.reuse, 0x1 ;  /* 0x00000010371c7211 */ /* 0x080fe200078408ff */
[----:B------:R-:W-:Y:S01]  /*4740*/  IMAD R43, R17, 0x2, R69 ;  /* 0x00000002112b7824 */ /* 0x000fe200078e0245 */
[----:B------:R-:W-:Y:S02]  /*4750*/  LEA R62, P1, R59, R16, 0x1 ;  /* 0x000000103b3e7211 */ /* 0x000fe400078208ff */
[-C--:B------:R-:W-:Y:S01]  /*4760*/  LEA.HI.X.SX32 R29, R55, R18.reuse, 0x1, P2 ;  /* 0x00000012371d7211 */ /* 0x080fe200010f0eff */
[----:B-1----:R-:W-:Y:S01]  /*4770*/  IMAD R19, R17, 0x2, R43 ;  /* 0x0000000211137824 */ /* 0x002fe200078e022b */
[----:B------:R-:W-:Y:S02]  /*4780*/  LEA.HI.X.SX32 R63, R59, R18, 0x1, P1 ;  /* 0x000000123b3f7211 */ /* 0x000fe400008f0eff */
[-C--:B------:R-:W-:Y:S01]  /*4790*/  LEA R60, P1, R45, R16.reuse, 0x1 ;  /* 0x000000102d3c7211 */ /* 0x080fe200078208ff */
[----:B------:R-:W-:Y:S01]  /*47a0*/  IMAD R71, R17, 0x2, R19 ;  /* 0x0000000211477824 */ /* 0x000fe200078e0213 */
[----:B------:R-:W-:-:S02]  /*47b0*/  LEA R58, P2, R47, R16, 0x1 ;  /* 0x000000102f3a7211 */ /* 0x000fc400078408ff */
[-C--:B------:R-:W-:Y:S01]  /*47c0*/  LEA.HI.X.SX32 R61, R45, R18.reuse, 0x1, P1 ;  /* 0x000000122d3d7211 */ /* 0x080fe200008f0eff */
[----:B------:R-:W-:Y:S01]  /*47d0*/  IMAD R73, R17, 0x2, R71 ;  /* 0x0000000211497824 */ /* 0x000fe200078e0247 */
[----:B------:R-:W-:Y:S02]  /*47e0*/  LEA.HI.X.SX32 R59, R47, R18, 0x1, P2 ;  /* 0x000000122f3b7211 */ /* 0x000fe400010f0eff */
[-C--:B------:R-:W-:Y:S01]  /*47f0*/  LEA R54, P0, R65, R16.reuse, 0x1 ;  /* 0x0000001041367211 */ /* 0x080fe200078008ff */
[----:B------:R-:W-:Y:S01]  /*4800*/  IMAD R17, R17, 0x2, R73 ;  /* 0x0000000211117824 */ /* 0x000fe200078e0249 */
[-C--:B------:R-:W-:Y:S02]  /*4810*/  LEA R46, P1, R49, R16.reuse, 0x1 ;  /* 0x00000010312e7211 */ /* 0x080fe400078208ff */
[----:B------:R-:W-:Y:S02]  /*4820*/  LEA R52, P2, R53, R16, 0x1 ;  /* 0x0000001035347211 */ /* 0x000fe400078408ff */
[----:B------:R-:W-:-:S02]  /*4830*/  LEA.HI.X.SX32 R55, R65, R18, 0x1, P0 ;  /* 0x0000001241377211 */ /* 0x000fc400000f0eff */
[-C--:B------:R-:W-:Y:S02]  /*4840*/  LEA.HI.X.SX32 R47, R49, R18.reuse, 0x1, P1 ;  /* 0x00000012312f7211 */ /* 0x080fe400008f0eff */
[----:B------:R-:W-:Y:S02]  /*4850*/  LEA.HI.X.SX32 R53, R53, R18, 0x1, P2 ;  /* 0x0000001235357211 */ /* 0x000fe400010f0eff */
[-C--:B------:R-:W-:Y:S02]  /*4860*/  LEA R48, P0, R67, R16.reuse, 0x1 ;  /* 0x0000001043307211 */ /* 0x080fe400078008ff */
[-C--:B------:R-:W-:Y:S02]  /*4870*/  LEA R44, P1, R69, R16.reuse, 0x1 ;  /* 0x00000010452c7211 */ /* 0x080fe400078208ff */
[----:B------:R-:W-:Y:S02]  /*4880*/  LEA R42, P2, R43, R16, 0x1 ;  /* 0x000000102b2a7211 */ /* 0x000fe400078408ff */
[----:B------:R-:W-:-:S02]  /*4890*/  LEA.HI.X.SX32 R49, R67, R18, 0x1, P0 ;  /* 0x0000001243317211 */ /* 0x000fc400000f0eff */
[-C--:B------:R-:W-:Y:S02]  /*48a0*/  LEA.HI.X.SX32 R45, R69, R18.reuse, 0x1, P1 ;  /* 0x00000012452d7211 */ /* 0x080fe400008f0eff */
[----:B------:R-:W-:Y:S02]  /*48b0*/  LEA.HI.X.SX32 R43, R43, R18, 0x1, P2 ;  /* 0x000000122b2b7211 */ /* 0x000fe400010f0eff */
[-C--:B------:R-:W-:Y:S02]  /*48c0*/  LEA R64, P0, R19, R16.reuse, 0x1 ;  /* 0x0000001013407211 */ /* 0x080fe400078008ff */
[-C--:B------:R-:W-:Y:S02]  /*48d0*/  LEA R66, P1, R71, R16.reuse, 0x1 ;  /* 0x0000001047427211 */ /* 0x080fe400078208ff */
[-C--:B------:R-:W-:Y:S02]  /*48e0*/  LEA R68, P2, R73, R16.reuse, 0x1 ;  /* 0x0000001049447211 */ /* 0x080fe400078408ff */
[----:B------:R-:W-:-:S02]  /*48f0*/  LEA R16, P3, R17, R16, 0x1 ;  /* 0x0000001011107211 */ /* 0x000fc400078608ff */
[-C--:B------:R-:W-:Y:S02]  /*4900*/  LEA.HI.X.SX32 R65, R19, R18.reuse, 0x1, P0 ;  /* 0x0000001213417211 */ /* 0x080fe400000f0eff */
[-C--:B------:R-:W-:Y:S02]  /*4910*/  LEA.HI.X.SX32 R67, R71, R18.reuse, 0x1, P1 ;  /* 0x0000001247437211 */ /* 0x080fe400008f0eff */
[-C--:B------:R-:W-:Y:S02]  /*4920*/  LEA.HI.X.SX32 R69, R73, R18.reuse, 0x1, P2 ;  /* 0x0000001249457211 */ /* 0x080fe400010f0eff */
[----:B------:R-:W-:Y:S02]  /*4930*/  LEA.HI.X.SX32 R17, R17, R18, 0x1, P3 ;  /* 0x0000001211117211 */ /* 0x000fe400018f0eff */
[----:B------:R-:W-:Y:S02]  /*4940*/  PRMT R18, R5, 0x7632, R18 ;  /* 0x0000763205127816 */ /* 0x000fe40000000012 */
[----:B------:R-:W-:-:S02]  /*4950*/  PRMT R19, R6, 0x7632, R19 ;  /* 0x0000763206137816 */ /* 0x000fc40000000013 */
[----:B---3--:R-:W-:Y:S01]  /*4960*/  PRMT R21, R7, 0x7632, R21 ;  /* 0x0000763207157816 */ /* 0x008fe20000000015 */
[----:B------:R2:W-:Y:S01]  /*4970*/  STG.E.U16 desc[UR26][R32.64], R18 ;  /* 0x0000001220007986 */ /* 0x0005e2000c10151a */
[----:B----4-:R-:W-:Y:S02]  /*4980*/  PRMT R23, R8, 0x7632, R23 ;  /* 0x0000763208177816 */ /* 0x010fe40000000017 */
[----:B------:R-:W-:Y:S01]  /*4990*/  PRMT R4, R9, 0x7632, R4 ;  /* 0x0000763209047816 */ /* 0x000fe20000000004 */
[----:B------:R-:W-:Y:S01]  /*49a0*/  STG.E.U16 desc[UR26][R38.64], R6 ;  /* 0x0000000626007986 */ /* 0x000fe2000c10151a */
[----:B-----5:R-:W-:Y:S02]  /*49b0*/  PRMT R5, R11, 0x7632, R5 ;  /* 0x000076320b057816 */ /* 0x020fe40000000005 */
[----:B------:R-:W-:Y:S01]  /*49c0*/  ISETP.GE.U32.AND P0, PT, R2, 0x80, PT ;  /* 0x000000800200780c */ /* 0x000fe20003f06070 */
[----:B------:R-:W-:Y:S04]  /*49d0*/  STG.E.U16 desc[UR26][R34.64], R19 ;  /* 0x0000001322007986 */ /* 0x000fe8000c10151a */
[----:B------:R0:W-:Y:S01]  /*49e0*/  STG.E.U16 desc[UR26][R30.64], R7 ;  /* 0x000000071e007986 */ /* 0x0001e2000c10151a */
[----:B--2---:R-:W-:-:S03]  /*49f0*/  PRMT R33, R14, 0x7632, R33 ;  /* 0x000076320e217816 */ /* 0x004fc60000000021 */
[----:B------:R1:W-:Y:S04]  /*4a00*/  STG.E.U16 desc[UR26][R24.64], R21 ;  /* 0x0000001518007986 */ /* 0x0003e8000c10151a */
[----:B------:R2:W-:Y:S04]  /*4a10*/  STG.E.U16 desc[UR26][R28.64], R8 ;  /* 0x000000081c007986 */ /* 0x0005e8000c10151a */
[----:B------:R-:W-:Y:S01]  /*4a20*/  STG.E.U16 desc[UR26][R26.64], R23 ;  /* 0x000000171a007986 */ /* 0x000fe2000c10151a */
[----:B0-----:R-:W0:Y:S03]  /*4a30*/  LDC.64 R6, c[0x0][0x3a0] ;  /* 0x0000e800ff067b82 */ /* 0x001e260000000a00 */
[----:B------:R-:W-:Y:S01]  /*4a40*/  STG.E.U16 desc[UR26][R62.64], R9 ;  /* 0x000000093e007986 */ /* 0x000fe2000c10151a */
[----:B-1----:R-:W-:-:S02]  /*4a50*/  PRMT R24, R12, 0x7632, R24 ;  /* 0x000076320c187816 */ /* 0x002fc40000000018 */
[----:B------:R-:W-:Y:S01]  /*4a60*/  PRMT R21, R13, 0x7632, R21 ;  /* 0x000076320d157816 */ /* 0x000fe20000000015 */
[----:B------:R1:W-:Y:S01]  /*4a70*/  STG.E.U16 desc[UR26][R56.64], R4 ;  /* 0x0000000438007986 */ /* 0x0003e2000c10151a */
[----:B--2---:R-:W-:Y:S02]  /*4a80*/  PRMT R29, R10, 0x7632, R29 ;  /* 0x000076320a1d7816 */ /* 0x004fe4000000001d */
[----:B------:R-:W-:Y:S01]  /*4a90*/  PRMT R8, R15, 0x7632, R8 ;  /* 0x000076320f087816 */ /* 0x000fe20000000008 */
[----:B------:R-:W-:Y:S04]  /*4aa0*/  STG.E.U16 desc[UR26][R60.64], R10 ;  /* 0x0000000a3c007986 */ /* 0x000fe8000c10151a */
[----:B------:R-:W-:Y:S04]  /*4ab0*/  STG.E.U16 desc[UR26][R58.64], R29 ;  /* 0x0000001d3a007986 */ /* 0x000fe8000c10151a */
[----:B------:R-:W-:Y:S01]  /*4ac0*/  STG.E.U16 desc[UR26][R54.64], R11 ;  /* 0x0000000b36007986 */ /* 0x000fe2000c10151a */
[----:B-1----:R-:W-:Y:S01]  /*4ad0*/  IADD3 R4, PT, PT, R0, UR9, RZ ;  /* 0x0000000900047c10 */ /* 0x002fe2000fffe0ff */
[----:B------:R-:W-:-:S02]  /*4ae0*/  IMAD.HI R0, R37, 0x4, RZ ;  /* 0x0000000425007827 */ /* 0x000fc400078e02ff */
[----:B------:R1:W-:Y:S04]  /*4af0*/  STG.E.U16 desc[UR26][R46.64], R5 ;  /* 0x000000052e007986 */ /* 0x0003e8000c10151a */
[----:B------:R-:W-:Y:S04]  /*4b00*/  STG.E.U16 desc[UR26][R52.64], R12 ;  /* 0x0000000c34007986 */ /* 0x000fe8000c10151a */
[----:B------:R-:W-:Y:S04]  /*4b10*/  STG.E.U16 desc[UR26][R48.64], R24 ;  /* 0x0000001830007986 */ /* 0x000fe8000c10151a */
[----:B------:R-:W-:Y:S01]  /*4b20*/  STG.E.U16 desc[UR26][R44.64], R13 ;  /* 0x0000000d2c007986 */ /* 0x000fe2000c10151a */
[----:B-1----:R-:W-:Y:S01]  /*4b30*/  LOP3.LUT R5, R3, 0x1f0, RZ, 0xc0, !PT ;  /* 0x000001f003057812 */ /* 0x002fe200078ec0ff */
[----:B------:R-:W-:-:S02]  /*4b40*/  IMAD.SHL.U32 R3, R37, 0x4, RZ ;  /* 0x0000000425037824 */ /* 0x000fc400078e00ff */
[----:B------:R-:W-:Y:S03]  /*4b50*/  STG.E.U16 desc[UR26][R42.64], R21 ;  /* 0x000000152a007986 */ /* 0x000fe6000c10151a */
[----:B0-----:R-:W-:Y:S01]  /*4b60*/  IADD3 R2, P1, P2, R3, UR6, R6 ;  /* 0x0000000603027c10 */ /* 0x001fe2000fa3e006 */
[----:B------:R-:W-:Y:S03]  /*4b70*/  STG.E.U16 desc[UR26][R64.64], R14 ;  /* 0x0000000e40007986 */ /* 0x000fe6000c10151a */
[----:B------:R-:W-:Y:S01]  /*4b80*/  IADD3.X R3, PT, PT, R0, UR5, R7, P1, P2 ;  /* 0x0000000500037c10 */ /* 0x000fe20008fe4407 */
[----:B------:R-:W-:Y:S04]  /*4b90*/  STG.E.U16 desc[UR26][R66.64], R33 ;  /* 0x0000002142007986 */ /* 0x000fe8000c10151a */
[----:B------:R-:W-:Y:S04]  /*4ba0*/  STG.E.U16 desc[UR26][R68.64], R15 ;  /* 0x0000000f44007986 */ /* 0x000fe8000c10151a */
[----:B------:R-:W-:Y:S01]  /*4bb0*/  STG.E.U16 desc[UR26][R16.64], R8 ;  /* 0x0000000810007986 */ /* 0x000fe2000c10151a */
[----:B------:R-:W-:Y:S06]  /*4bc0*/  BAR.SYNC.DEFER_BLOCKING 0x0 ;  /* 0x0000000000007b1d */ /* 0x000fec0000010000 */
[----:B------:R-:W-:Y:S02]  /*4bd0*/  STSM.16.M88 [R4], R51 ;  /* 0x0000003304007844 */ /* 0x000fe40000000000 */
[----:B------:R-:W-:Y:S06]  /*4be0*/  BAR.SYNC.DEFER_BLOCKING 0x0 ;  /* 0x0000000000007b1d */ /* 0x000fec0000010000 */
[----:B------:R-:W0:Y:S04]  /*4bf0*/  LDSM.16.M88 R5, [R5+UR9] ;  /* 0x000000090505783b */ /* 0x000e280008000000 */
[----:B0-----:R0:W-:Y:S01]  /*4c00*/  @!P0 STG.E desc[UR26][R2.64], R5 ;  /* 0x0000000502008986 */ /* 0x0011e2000c10191a */
[----:B------:R-:W-:Y:S06]  /*4c10*/  BAR.SYNC.DEFER_BLOCKING 0x0 ;  /* 0x0000000000007b1d */ /* 0x000fec0000010000 */
[----:B------:R-:W-:Y:S05]  /*4c20*/  @P5 BRA `(.L_x_22) ;  /* 0x0000000000a05947 */ /* 0x000fea0003800000 */
[----:B------:R-:W1:Y:S01]  /*4c30*/  S2UR UR5, SR_CgaCtaId ;  /* 0x00000000000579c3 */ /* 0x000e620000008800 */
[----:B------:R-:W-:Y:S01]  /*4c40*/  NOP ;  /* 0x0000000000007918 */ /* 0x000fe20000000000 */
[----:B------:R-:W-:Y:S01]  /*4c50*/  UMOV UR4, 0x50 ;  /* 0x0000005000047882 */ /* 0x000fe20000000000 */
[----:B------:R-:W-:Y:S02]  /*4c60*/  IMAD.U32 R0, RZ, RZ, UR33 ;  /* 0x00000021ff007e24 */ /* 0x000fe4000f8e00ff */
[----:B0-----:R-:W-:Y:S02]  /*4c70*/  IMAD.MOV.U32 R3, RZ, RZ, 0xf ;  /* 0x0000000fff037424 */ /* 0x001fe400078e00ff */
[----:B------:R-:W-:Y:S01]  /*4c80*/  IMAD.MOV.U32 R7, RZ, RZ, 0x1 ;  /* 0x00000001ff077424 */ /* 0x000fe200078e00ff */
[----:B------:R-:W-:-:S04]  /*4c90*/  LOP3.LUT R0, R0, 0xffff, RZ, 0xc0, !PT ;  /* 0x0000ffff00007812 */ /* 0x000fc800078ec0ff */
[----:B------:R-:W-:-:S05]  /*4ca0*/  SHF.R.U32.HI R0, RZ, 0x5, R0 ;  /* 0x00000005ff007819 */ /* 0x000fca0000011600 */
[----:B------:R-:W-:Y:S01]  /*4cb0*/  VIADD R2, R0, 0x10 ;  /* 0x0000001000027836 */ /* 0x000fe20000000000 */
[----:B------:R-:W-:Y:S01]  /*4cc0*/  SHF.L.U32 R0, R3, R0, RZ ;  /* 0x0000000003007219 */ /* 0x000fe200000006ff */
[----:B-1----:R-:W-:-:S03]  /*4cd0*/  ULEA UR6, UR5, UR4, 0x18 ;  /* 0x0000000405067291 */ /* 0x002fc6000f8ec0ff */
[----:B------:R-:W-:-:S04]  /*4ce0*/  SHF.L.U32 R3, R7, R2, RZ ;  /* 0x0000000207037219 */ /* 0x000fc800000006ff */
[----:B------:R-:W-:Y:S02]  /*4cf0*/  LOP3.LUT R0, R3, R0, RZ, 0xfc, !PT ;  /* 0x0000000003007212 */ /* 0x000fe400078efcff */
[----:B------:R-:W0:Y:S02]  /*4d00*/  LDS R5, [UR6] ;  /* 0x00000006ff057984 */ /* 0x000e240008000800 */
[C---:B------:R-:W-:Y:S02]  /*4d10*/  LOP3.LUT R2, R0.reuse, 0xffff, RZ, 0xc0, !PT ;  /* 0x0000ffff00027812 */ /* 0x040fe400078ec0ff */
[----:B0-----:R-:W-:-:S04]  /*4d20*/  LOP3.LUT R3, R0, 0xffff, R5, 0x80, !PT ;  /* 0x0000ffff00037812 */ /* 0x001fc800078e8005 */
[----:B------:R-:W-:-:S13]  /*4d30*/  ISETP.NE.AND P0, PT, R3, R2, PT ;  /* 0x000000020300720c */ /* 0x000fda0003f05270 */
[----:B------:R-:W-:Y:S05]  /*4d40*/  @P0 BRA `(.L_x_23) ;  /* 0x0000000000500947 */ /* 0x000fea0003800000 */
[----:B------:R-:W-:Y:S02]  /*4d50*/  SHF.R.U32.HI R5, RZ, 0x10, R5 ;  /* 0x00000010ff057819 */ /* 0x000fe40000011605 */
[----:B------:R-:W-:-:S04]  /*4d60*/  SHF.R.U32.HI R2, RZ, 0x10, R0 ;  /* 0x00000010ff027819 */ /* 0x000fc80000011600 */
[----:B------:R-:W-:-:S04]  /*4d70*/  LOP3.LUT R5, R5, R2, RZ, 0xc0, !PT ;  /* 0x0000000205057212 */ /* 0x000fc800078ec0ff */
[----:B------:R-:W-:-:S13]  /*4d80*/  ISETP.NE.AND P0, PT, R5, R2, PT ;  /* 0x000000020500720c */ /* 0x000fda0003f05270 */
[----:B------:R-:W-:Y:S05]  /*4d90*/  @P0 BRA `(.L_x_24) ;  /* 0x0000000000300947 */ /* 0x000fea0003800000 */
[----:B------:R-:W-:Y:S01]  /*4da0*/  R2UR UR4, R0 ;  /* 0x00000000000472ca */ /* 0x000fe200000e0000 */
[----:B------:R-:W-:Y:S01]  /*4db0*/  VOTEU.ANY UR5, UPT, PT ;  /* 0x0000000000057886 */ /* 0x000fe200038e0100 */
[----:B------:R-:W0:Y:S01]  /*4dc0*/  S2R R0, SR_LANEID ;  /* 0x0000000000007919 */ /* 0x000e220000000000 */
[----:B------:R-:W-:-:S10]  /*4dd0*/  UFLO.U32 UR5, UR5 ;  /* 0x00000005000572bd */ /* 0x000fd400080e0000 */
[----:B------:R-:W-:-:S06]  /*4de0*/  ULOP3.LUT UR4, URZ, UR4, URZ, 0x33, !UPT ;  /* 0x00000004ff047292 */ /* 0x000fcc000f8e33ff */
[----:B------:R-:W-:-:S04]  /*4df0*/  MOV R2, UR4 ;  /* 0x0000000400027c02 */ /* 0x000fc80008000f00 */
[----:B------:R-:W1:Y:S02]  /*4e00*/  REDUX UR7, R2 ;  /* 0x00000000020773c4 */ /* 0x000e640000000000 */
[----:B------:R2:W-:Y:S01]  /*4e10*/  UTCATOMSWS.AND URZ, UR4 ;  /* 0x0000000400ff79e3 */ /* 0x0005e20008000000 */
[----:B0-----:R-:W-:Y:S01]  /*4e20*/  ISETP.EQ.U32.AND P0, PT, R0, UR5, PT ;  /* 0x0000000500007c0c */ /* 0x001fe2000bf02070 */
[----:B-1----:R-:W-:-:S12]  /*4e30*/  IMAD.U32 R0, RZ, RZ, UR7 ;  /* 0x00000007ff007e24 */ /* 0x002fd8000f8e00ff */
[----:B------:R2:W-:Y:S01]  /*4e40*/  @P0 ATOMS.AND RZ, [UR6], R0 ;  /* 0x00000000ffff098c */ /* 0x0005e2000a800006 */
[----:B------:R-:W-:Y:S05]  /*4e50*/  BRA `(.L_x_22) ;  /* 0x0000000000147947 */ /* 0x000fea0003800000 */
.L_x_24:
[----:B------:R-:W-:-:S07]  /*4e60*/  MOV R2, 0x4e80 ;  /* 0x00004e8000027802 */ /* 0x000fce0000000f00 */
[----:B------:R-:W-:Y:S05]  /*4e70*/  CALL.REL.NOINC `($__internal_0_$__cuda_sm10x_tcgen05_guardrail_trap_col_being_dealloced_not_returned_by_alloc) ;  /* 0x0000000000447944 */ /* 0x000fea0003c00000 */
[----:B------:R-:W-:Y:S05]  /*4e80*/  BRA `(.L_x_22) ;  /* 0x0000000000087947 */ /* 0x000fea0003800000 */
.L_x_23:
[----:B------:R-:W-:-:S07]  /*4e90*/  MOV R2, 0x4eb0 ;  /* 0x00004eb000027802 */ /* 0x000fce0000000f00 */
[----:B------:R-:W-:Y:S05]  /*4ea0*/  CALL.REL.NOINC `($__internal_2_$__cuda_sm10x_tcgen05_guardrail_trap_unallocated_columns_being_dealloced) ;  /* 0x0000000000507944 */ /* 0x000fea0003c00000 */
.L_x_22:
[----:B------:R-:W-:Y:S01]  /*4eb0*/  NOP ;  /* 0x0000000000007918 */ /* 0x000fe20000000000 */
[----:B--2---:R-:W-:Y:S05]  /*4ec0*/  EXIT ;  /* 0x000000000000794d */ /* 0x004fea0003800000 */
.L_x_8:
[----:B------:R-:W1:Y:S02]  /*4ed0*/  SYNCS.PHASECHK.TRANS64.TRYWAIT P2, [UR9+0x4800], RZ ;  /* 0x004800ffff0075a7 */ /* 0x000e640008041109 */
[----:B-1----:R-:W-:Y:S05]  /*4ee0*/  @!P2 BRA `(.L_x_8) ;  /* 0xfffffffc00f8a947 */ /* 0x002fea000383ffff */
[----:B------:R-:W-:Y:S05]  /*4ef0*/  BRA `(.L_x_7) ;  /* 0xffffffc800447947 */ /* 0x000fea000383ffff */
.L_x_17:
[----:B------:R-:W2:Y:S02]  /*4f00*/  SYNCS.PHASECHK.TRANS64.TRYWAIT P0, [UR9+0x5810], RZ ;  /* 0x005810ffff0075a7 */ /* 0x000ea40008001109 */
[----:B--2---:R-:W-:Y:S05]  /*4f10*/  @!P0 BRA `(.L_x_17) ;  /* 0xfffffffc00f88947 */ /* 0x004fea000383ffff */
[----:B------:R-:W-:Y:S05]  /*4f20*/  BRA `(.L_x_25) ;  /* 0xffffffd800a87947 */ /* 0x000fea000383ffff */
.L_x_18:
[----:B------:R-:W1:Y:S02]  /*4f30*/  SYNCS.PHASECHK.TRANS64.TRYWAIT P0, [UR32], R15 ;  /* 0x0000000fff0075a7 */ /* 0x000e640008001120 */
[----:B-1----:R-:W-:Y:S05]  /*4f40*/  @!P0 BRA `(.L_x_18) ;  /* 0xfffffffc00f88947 */ /* 0x002fea000383ffff */
[----:B------:R-:W-:Y:S05]  /*4f50*/  BRA `(.L_x_26) ;  /* 0xffffffe000387947 */ /* 0x000fea000383ffff */
.L_x_21:
[----:B------:R-:W0:Y:S02]  /*4f60*/  SYNCS.PHASECHK.TRANS64.TRYWAIT P0, [UR32], R3 ;  /* 0x00000003ff0075a7 */ /* 0x000e240008001120 */
[----:B0-----:R-:W-:Y:S05]  /*4f70*/  @!P0 BRA `(.L_x_21) ;  /* 0xfffffffc00f88947 */ /* 0x001fea000383ffff */
[----:B------:R-:W-:Y:S05]  /*4f80*/  BRA `(.L_x_27) ;  /* 0xffffffe400a07947 */ /* 0x000fea000383ffff */
        .weak           $__internal_0_$__cuda_sm10x_tcgen05_guardrail_trap_col_being_dealloced_not_returned_by_alloc
        .type           $__internal_0_$__cuda_sm10x_tcgen05_guardrail_trap_col_being_dealloced_not_returned_by_alloc,@function
        .size           $__internal_0_$__cuda_sm10x_tcgen05_guardrail_trap_col_being_dealloced_not_returned_by_alloc,($__internal_1_$__cuda_sm10x_tcgen05_guardrail_trap_phase_invalid_during_alloc - $__internal_0_$__cuda_sm10x_tcgen05_guardrail_trap_col_being_dealloced_not_returned_by_alloc)
$__internal_0_$__cuda_sm10x_tcgen05_guardrail_trap_col_being_dealloced_not_returned_by_alloc:
[----:B------:R-:W-:Y:S05]  /*4f90*/  BPT.TRAP 0x1 ;  /* 0x000000040000795c */ /* 0x000fea0000300000 */
[----:B------:R-:W-:-:S04]  /*4fa0*/  IMAD.MOV.U32 R3, RZ, RZ, 0x0 ;  /* 0x00000000ff037424 */ /* 0x000fc800078e00ff */
[----:B------:R-:W-:Y:S05]  /*4fb0*/  RET.REL.NODEC R2 `(attn_fwd) ;  /* 0xffffffb002107950 */ /* 0x000fea0003c3ffff */
        .weak           $__internal_1_$__cuda_sm10x_tcgen05_guardrail_trap_phase_invalid_during_alloc
        .type           $__internal_1_$__cuda_sm10x_tcgen05_guardrail_trap_phase_invalid_during_alloc,@function
        .size           $__internal_1_$__cuda_sm10x_tcgen05_guardrail_trap_phase_invalid_during_alloc,($__internal_2_$__cuda_sm10x_tcgen05_guardrail_trap_unallocated_columns_being_dealloced - $__internal_1_$__cuda_sm10x_tcgen05_guardrail_trap_phase_invalid_during_alloc)
$__internal_1_$__cuda_sm10x_tcgen05_guardrail_trap_phase_invalid_during_alloc:
[----:B------:R-:W-:Y:S05]  /*4fc0*/  BPT.TRAP 0x1 ;  /* 0x000000040000795c */ /* 0x000fea0000300000 */
[----:B------:R-:W-:-:S04]  /*4fd0*/  IMAD.MOV.U32 R3, RZ, RZ, 0x0 ;  /* 0x00000000ff037424 */ /* 0x000fc800078e00ff */
[----:B------:R-:W-:Y:S05]  /*4fe0*/  RET.REL.NODEC R2 `(attn_fwd) ;  /* 0xffffffb002047950 */ /* 0x000fea0003c3ffff */
        .weak           $__internal_2_$__cuda_sm10x_tcgen05_guardrail_trap_unallocated_columns_being_dealloced
        .type           $__internal_2_$__cuda_sm10x_tcgen05_guardrail_trap_unallocated_columns_being_dealloced,@function
        .size           $__internal_2_$__cuda_sm10x_tcgen05_guardrail_trap_unallocated_columns_being_dealloced,(.L_x_31 - $__internal_2_$__cuda_sm10x_tcgen05_guardrail_trap_unallocated_columns_being_dealloced)
$__internal_2_$__cuda_sm10x_tcgen05_guardrail_trap_unallocated_columns_being_dealloced:
[----:B------:R-:W-:Y:S05]  /*4ff0*/  BPT.TRAP 0x1 ;  /* 0x000000040000795c */ /* 0x000fea0000300000 */
[----:B------:R-:W-:-:S04]  /*5000*/  IMAD.MOV.U32 R3, RZ, RZ, 0x0 ;  /* 0x00000000ff037424 */ /* 0x000fc800078e00ff */
[----:B------:R-:W-:Y:S05]  /*5010*/  RET.REL.NODEC R2 `(attn_fwd) ;  /* 0xffffffac02f87950 */ /* 0x000fea0003c3ffff */
.L_x_28:
[----:B------:R-:W-:-:S00]  /*5020*/  BRA `(.L_x_28) ;  /* 0xfffffffc00fc7947 */ /* 0x000fc0000383ffff */
[----:B------:R-:W-:-:S00]  /*5030*/  NOP ;  /* 0x0000000000007918 */ /* 0x000fc00000000000 */
        /* <DEDUP_REMOVED lines=12> */
.L_x_31:


//--------------------- .nv.global.init           --------------------------
	.section	.nv.global.init,"aw",@progbits
.nv.global.init:
	.type		_$_str,@object
	.size		_$_str,(.L_3 - _$_str)
_$_str:
        /*0000*/ 	.byte	0x5f, 0x5f, 0x43, 0x55, 0x44, 0x41, 0x5f, 0x46, 0x54, 0x5a, 0x00
.L_3:


//--------------------- .nv.shared.attn_fwd       --------------------------
	.section	.nv.shared.attn_fwd,"aw",@nobits
	.sectionflags	@""
	.align	16
	.zero		1024


//--------------------- .nv.shared.reserved.0     --------------------------
	.section	.nv.shared.reserved.0,"aw",@nobits
	.align	8
	.weak		__nv_reservedSMEM_offset_0_alias
	.size		__nv_reservedSMEM_offset_0_alias, 0, 64
	.other		__nv_reservedSMEM_offset_0_alias,@"STO_CUDA_RESERVED_SHARED STV_DEFAULT"
__nv_reservedSMEM_offset_0_alias:
	.zero		0
.nv.shared.reserved.0:
	.zero		64
	.weak		__nv_reservedSMEM_allocation_phase
	.type		__nv_reservedSMEM_allocation_phase,@object
	.size		__nv_reservedSMEM_allocation_phase,(.L_0 - __nv_reservedSMEM_allocation_phase)
__nv_reservedSMEM_allocation_phase:
	.zero		1
.L_0:
	.zero		7
	.weak		__nv_reservedSMEM_devtool_atexit_pc
	.type		__nv_reservedSMEM_devtool_atexit_pc,@object
	.size		__nv_reservedSMEM_devtool_atexit_pc,(__nv_reservedSMEM_allocation_mask - __nv_reservedSMEM_devtool_atexit_pc)
__nv_reservedSMEM_devtool_atexit_pc:
	.zero		8
	.weak		__nv_reservedSMEM_allocation_mask
	.type		__nv_reservedSMEM_allocation_mask,@object
	.size		__nv_reservedSMEM_allocation_mask,(.L_2 - __nv_reservedSMEM_allocation_mask)
__nv_reservedSMEM_allocation_mask:
	.zero		4
.L_2:


//--------------------- .nv.constant0.attn_fwd    --------------------------
	.section	.nv.constant0.attn_fwd,"a",@progbits
	.sectionflags	@""
	.align	4
.nv.constant0.attn_fwd:
	.zero		1032


//--------------------- SYMBOLS --------------------------

	.type		.nv.reservedSmem.offset0,@object
	.size		.nv.reservedSmem.offset0,0x4
	.type		.nv.reservedSmem.cap,@object
	.size		.nv.reservedSmem.cap,0x4
